	.headerflags	@"EF_CUDA_TEXMODE_UNIFIED EF_CUDA_64BIT_ADDRESS EF_CUDA_ACCELERATORS EF_CUDA_SM90 EF_CUDA_VIRTUAL_SM(EF_CUDA_SM90)"
	.elftype	@"ET_EXEC"


//--------------------- .nv.info                  --------------------------
	.section	.nv.info,"",@"SHT_CUDA_INFO"
	.align	4


	//----- nvinfo : EIATTR_REGCOUNT
	.align		4
        /*0000*/ 	.byte	0x04, 0x2f
        /*0002*/ 	.short	(.L_3 - .L_2)
	.align		4
.L_2:
        /*0004*/ 	.word	index@(triton_poi_fused__native_batch_norm_legit_no_training_relu_threshold_backward_12)
        /*0008*/ 	.word	0x00000040


	//----- nvinfo : EIATTR_MIN_STACK_SIZE
	.align		4
.L_3:
        /*000c*/ 	.byte	0x04, 0x12
        /*000e*/ 	.short	(.L_5 - .L_4)
	.align		4
.L_4:
        /*0010*/ 	.word	index@(triton_poi_fused__native_batch_norm_legit_no_training_relu_threshold_backward_12)
        /*0014*/ 	.word	0x00000000


	//----- nvinfo : EIATTR_FRAME_SIZE
	.align		4
.L_5:
        /*0018*/ 	.byte	0x04, 0x11
        /*001a*/ 	.short	(.L_7 - .L_6)
	.align		4
.L_6:
        /*001c*/ 	.word	index@(triton_poi_fused__native_batch_norm_legit_no_training_relu_threshold_backward_12)
        /*0020*/ 	.word	0x00000000


	//----- nvinfo : EIATTR_MIN_STACK_SIZE
	.align		4
.L_7:
        /*0024*/ 	.byte	0x04, 0x12
        /*0026*/ 	.short	(.L_9 - .L_8)
	.align		4
.L_8:
        /*0028*/ 	.word	index@(triton_poi_fused__native_batch_norm_legit_no_training_relu_threshold_backward_12)
        /*002c*/ 	.word	0x00000000
.L_9:


//--------------------- .nv.info.triton_poi_fused__native_batch_norm_legit_no_training_relu_threshold_backward_12 --------------------------
	.section	.nv.info.triton_poi_fused__native_batch_norm_legit_no_training_relu_threshold_backward_12,"",@"SHT_CUDA_INFO"
	.sectionflags	@""
	.align	4


	//----- nvinfo : EIATTR_CUDA_API_VERSION
	.align		4
        /*0000*/ 	.byte	0x04, 0x37
        /*0002*/ 	.short	(.L_11 - .L_10)
.L_10:
        /*0004*/ 	.word	0x0000007c


	//----- nvinfo : EIATTR_KPARAM_INFO
	.align		4
.L_11:
        /*0008*/ 	.byte	0x04, 0x17
        /*000a*/ 	.short	(.L_13 - .L_12)
.L_12:
        /*000c*/ 	.word	0x00000000
        /*0010*/ 	.short	0x0008
        /*0012*/ 	.short	0x003c
        /*0014*/ 	.byte	0x00, 0xf0, 0x11, 0x00


	//----- nvinfo : EIATTR_KPARAM_INFO
	.align		4
.L_13:
        /*0018*/ 	.byte	0x04, 0x17
        /*001a*/ 	.short	(.L_15 - .L_14)
.L_14:
        /*001c*/ 	.word	0x00000000
        /*0020*/ 	.short	0x0007
        /*0022*/ 	.short	0x0038
        /*0024*/ 	.byte	0x00, 0xf0, 0x11, 0x00


	//----- nvinfo : EIATTR_KPARAM_INFO
	.align		4
.L_15:
        /*0028*/ 	.byte	0x04, 0x17
        /*002a*/ 	.short	(.L_17 - .L_16)
.L_16:
        /*002c*/ 	.word	0x00000000
        /*0030*/ 	.short	0x0006
        /*0032*/ 	.short	0x0030
        /*0034*/ 	.byte	0x00, 0xf4, 0x21, 0x00


	//----- nvinfo : EIATTR_KPARAM_INFO
	.align		4
.L_17:
        /*0038*/ 	.byte	0x04, 0x17
        /*003a*/ 	.short	(.L_19 - .L_18)
.L_18:
        /*003c*/ 	.word	0x00000000
        /*0040*/ 	.short	0x0005
        /*0042*/ 	.short	0x0028
        /*0044*/ 	.byte	0x00, 0xf4, 0x21, 0x00


	//----- nvinfo : EIATTR_KPARAM_INFO
	.align		4
.L_19:
        /*0048*/ 	.byte	0x04, 0x17
        /*004a*/ 	.short	(.L_21 - .L_20)
.L_20:
        /*004c*/ 	.word	0x00000000
        /*0050*/ 	.short	0x0004
        /*0052*/ 	.short	0x0020
        /*0054*/ 	.byte	0x00, 0xf4, 0x21, 0x00


	//----- nvinfo : EIATTR_KPARAM_INFO
	.align		4
.L_21:
        /*0058*/ 	.byte	0x04, 0x17
        /*005a*/ 	.short	(.L_23 - .L_22)
.L_22:
        /*005c*/ 	.word	0x00000000
        /*0060*/ 	.short	0x0003
        /*0062*/ 	.short	0x0018
        /*0064*/ 	.byte	0x00, 0xf4, 0x21, 0x00


	//----- nvinfo : EIATTR_KPARAM_INFO
	.align		4
.L_23:
        /*0068*/ 	.byte	0x04, 0x17
        /*006a*/ 	.short	(.L_25 - .L_24)
.L_24:
        /*006c*/ 	.word	0x00000000
        /*0070*/ 	.short	0x0002
        /*0072*/ 	.short	0x0010
        /*0074*/ 	.byte	0x00, 0xf4, 0x21, 0x00


	//----- nvinfo : EIATTR_KPARAM_INFO
	.align		4
.L_25:
        /*0078*/ 	.byte	0x04, 0x17
        /*007a*/ 	.short	(.L_27 - .L_26)
.L_26:
        /*007c*/ 	.word	0x00000000
        /*0080*/ 	.short	0x0001
        /*0082*/ 	.short	0x0008
        /*0084*/ 	.byte	0x00, 0xf4, 0x21, 0x00


	//----- nvinfo : EIATTR_KPARAM_INFO
	.align		4
.L_27:
        /*0088*/ 	.byte	0x04, 0x17
        /*008a*/ 	.short	(.L_29 - .L_28)
.L_28:
        /*008c*/ 	.word	0x00000000
        /*0090*/ 	.short	0x0000
        /*0092*/ 	.short	0x0000
        /*0094*/ 	.byte	0x00, 0xf4, 0x21, 0x00


	//----- nvinfo : EIATTR_SPARSE_MMA_MASK
	.align		4
.L_29:
        /*0098*/ 	.byte	0x03, 0x50
        /*009a*/ 	.short	0x0000


	//----- nvinfo : EIATTR_MAXREG_COUNT
	.align		4
        /*009c*/ 	.byte	0x03, 0x1b
        /*009e*/ 	.short	0x00ff


	//----- nvinfo : EIATTR_EXIT_INSTR_OFFSETS
	.align		4
        /*00a0*/ 	.byte	0x04, 0x1c
        /*00a2*/ 	.short	(.L_31 - .L_30)


	//   ....[0]....
.L_30:
        /*00a4*/ 	.word	0x00002700


	//   ....[1]....
        /*00a8*/ 	.word	0x00002720


	//----- nvinfo : EIATTR_REQNTID
	.align		4
.L_31:
        /*00ac*/ 	.byte	0x04, 0x10
        /*00ae*/ 	.short	(.L_33 - .L_32)
.L_32:
        /*00b0*/ 	.word	0x00000100
        /*00b4*/ 	.word	0x00000001
        /*00b8*/ 	.word	0x00000001


	//----- nvinfo : EIATTR_CBANK_PARAM_SIZE
	.align		4
.L_33:
        /*00bc*/ 	.byte	0x03, 0x19
        /*00be*/ 	.short	0x0040


	//----- nvinfo : EIATTR_PARAM_CBANK
	.align		4
        /*00c0*/ 	.byte	0x04, 0x0a
        /*00c2*/ 	.short	(.L_35 - .L_34)
	.align		4
.L_34:
        /*00c4*/ 	.word	index@(.nv.constant0.triton_poi_fused__native_batch_norm_legit_no_training_relu_threshold_backward_12)
        /*00c8*/ 	.short	0x0210
        /*00ca*/ 	.short	0x0040


	//----- nvinfo : EIATTR_SW_WAR
	.align		4
.L_35:
        /*00cc*/ 	.byte	0x04, 0x36
        /*00ce*/ 	.short	(.L_37 - .L_36)
.L_36:
        /*00d0*/ 	.word	0x00000008
.L_37:


//--------------------- .nv.callgraph             --------------------------
	.section	.nv.callgraph,"",@"SHT_CUDA_CALLGRAPH"
	.align	4
	.sectionentsize	8
	.align		4
        /*0000*/ 	.word	0x00000000
	.align		4
        /*0004*/ 	.word	0xffffffff
	.align		4
        /*0008*/ 	.word	0x00000000
	.align		4
        /*000c*/ 	.word	0xfffffffe
	.align		4
        /*0010*/ 	.word	0x00000000
	.align		4
        /*0014*/ 	.word	0xfffffffd
	.align		4
        /*0018*/ 	.word	0x00000000
	.align		4
        /*001c*/ 	.word	0xfffffffc


//--------------------- .nv.constant4             --------------------------
	.section	.nv.constant4,"a",@progbits
	.align	8
	.align		8
.nv.constant4:
        /*0000*/ 	.dword	_$_str
	.align		8
        /*0008*/ 	.dword	_$_str_$_2


//--------------------- .text.triton_poi_fused__native_batch_norm_legit_no_training_relu_threshold_backward_12 --------------------------
	.section	.text.triton_poi_fused__native_batch_norm_legit_no_training_relu_threshold_backward_12,"ax",@progbits
	.sectionflags	@"SHF_BARRIERS=1"
	.align	128
        .global         triton_poi_fused__native_batch_norm_legit_no_training_relu_threshold_backward_12
        .type           triton_poi_fused__native_batch_norm_legit_no_training_relu_threshold_backward_12,@function
        .size           triton_poi_fused__native_batch_norm_legit_no_training_relu_threshold_backward_12,(.L_x_1 - triton_poi_fused__native_batch_norm_legit_no_training_relu_threshold_backward_12)
        .other          triton_poi_fused__native_batch_norm_legit_no_training_relu_threshold_backward_12,@"STO_CUDA_ENTRY STV_DEFAULT"
triton_poi_fused__native_batch_norm_legit_no_training_relu_threshold_backward_12:
.text.triton_poi_fused__native_batch_norm_legit_no_training_relu_threshold_backward_12:
[----:B------:R-:W0:Y:S01]  /*0000*/  LDC R1, c[0x0][0x28] ;  /* 0x00000a00ff017b82 */ /* 0x000e220000000800 */
[----:B------:R-:W1:Y:S07]  /*0010*/  S2R R16, SR_CTAID.Y ;  /* 0x0000000000107919 */ /* 0x000e6e0000002600 */
[----:B------:R-:W2:Y:S01]  /*0020*/  LDC.64 R48, c[0x0][0x220] ;  /* 0x00008800ff307b82 */ /* 0x000ea20000000a00 */
[----:B------:R-:W-:Y:S01]  /*0030*/  ULDC.64 UR6, c[0x0][0x208] ;  /* 0x0000820000067ab9 */ /* 0x000fe20000000a00 */
[----:B------:R-:W3:Y:S01]  /*0040*/  S2R R6, SR_TID.X ;  /* 0x0000000000067919 */ /* 0x000ee20000002100 */
[----:B------:R-:W4:Y:S05]  /*0050*/  S2R R3, SR_CTAID.X ;  /* 0x0000000000037919 */ /* 0x000f2a0000002500 */
[----:B------:R-:W5:Y:S08]  /*0060*/  LDC.64 R36, c[0x0][0x218] ;  /* 0x00008600ff247b82 */ /* 0x000f700000000a00 */
[----:B------:R-:W4:Y:S01]  /*0070*/  LDC.64 R50, c[0x0][0x210] ;  /* 0x00008400ff327b82 */ /* 0x000f220000000a00 */
[----:B------:R-:W-:-:S02]  /*0080*/  CS2R R12, SRZ ;  /* 0x00000000000c7805 */ /* 0x000fc4000001ff00 */
[----:B------:R-:W-:Y:S02]  /*0090*/  CS2R R14, SRZ ;  /* 0x00000000000e7805 */ /* 0x000fe4000001ff00 */
[----:B------:R-:W-:-:S03]  /*00a0*/  CS2R R18, SRZ ;  /* 0x0000000000127805 */ /* 0x000fc6000001ff00 */
[----:B------:R-:W5:Y:S01]  /*00b0*/  LDC.64 R46, c[0x0][0x228] ;  /* 0x00008a00ff2e7b82 */ /* 0x000f620000000a00 */
[----:B-1----:R-:W-:-:S07]  /*00c0*/  IMAD.SHL.U32 R4, R16, 0x80, RZ ;  /* 0x0000008010047824 */ /* 0x002fce00078e00ff */
[----:B------:R-:W1:Y:S01]  /*00d0*/  LDC.64 R42, c[0x0][0x230] ;  /* 0x00008c00ff2a7b82 */ /* 0x000e620000000a00 */
[----:B---3--:R-:W-:-:S05]  /*00e0*/  IMAD.SHL.U32 R5, R6, 0x10, RZ ;  /* 0x0000001006057824 */ /* 0x008fca00078e00ff */
[----:B------:R-:W-:-:S04]  /*00f0*/  LOP3.LUT R5, R4, 0x70, R5, 0xf8, !PT ;  /* 0x0000007004057812 */ /* 0x000fc800078ef805 */
[----:B------:R-:W-:-:S04]  /*0100*/  SHF.R.S32.HI R0, RZ, 0x1f, R5 ;  /* 0x0000001fff007819 */ /* 0x000fc80000011405 */
[----:B------:R-:W-:-:S04]  /*0110*/  LEA.HI R7, R0, R5, RZ, 0x8 ;  /* 0x0000000500077211 */ /* 0x000fc800078f40ff */
[----:B------:R-:W-:-:S05]  /*0120*/  LOP3.LUT R0, R7, 0xffffff00, RZ, 0xc0, !PT ;  /* 0xffffff0007007812 */ /* 0x000fca00078ec0ff */
[----:B------:R-:W-:-:S04]  /*0130*/  IMAD.IADD R29, R5, 0x1, -R0 ;  /* 0x00000001051d7824 */ /* 0x000fc800078e0a00 */
[----:B--2---:R-:W-:-:S06]  /*0140*/  IMAD.WIDE R24, R29, 0x4, R48 ;  /* 0x000000041d187825 */ /* 0x004fcc00078e0230 */
[----:B------:R-:W2:Y:S01]  /*0150*/  LDG.E.EL.128 R24, desc[UR6][R24.64] ;  /* 0x0000000618187981 */ /* 0x000ea2000c2e1d00 */
[----:B------:R-:W-:Y:S01]  /*0160*/  SHF.R.U32.HI R2, RZ, 0x3, R6 ;  /* 0x00000003ff027819 */ /* 0x000fe20000011606 */
[----:B----4-:R-:W-:Y:S01]  /*0170*/  IMAD.SHL.U32 R3, R3, 0x20, RZ ;  /* 0x0000002003037824 */ /* 0x010fe200078e00ff */
[----:B------:R-:W-:Y:S01]  /*0180*/  SHF.R.S32.HI R7, RZ, 0x8, R7 ;  /* 0x00000008ff077819 */ /* 0x000fe20000011407 */
[----:B-----5:R-:W-:Y:S01]  /*0190*/  IMAD.WIDE R8, R29, 0x4, R36 ;  /* 0x000000041d087825 */ /* 0x020fe200078e0224 */
[----:B------:R-:W-:-:S04]  /*01a0*/  SGXT.U32 R2, R2, 0x5 ;  /* 0x000000050202781a */ /* 0x000fc80000000000 */
[----:B------:R-:W-:Y:S01]  /*01b0*/  LOP3.LUT R0, R3, R2, RZ, 0xfc, !PT ;  /* 0x0000000203007212 */ /* 0x000fe200078efcff */
[----:B------:R-:W3:Y:S03]  /*01c0*/  LDG.E.EL.128 R8, desc[UR6][R8.64] ;  /* 0x0000000608087981 */ /* 0x000ee6000c2e1d00 */
[----:B------:R-:W-:Y:S01]  /*01d0*/  ISETP.GE.AND P0, PT, R0, 0x19, PT ;  /* 0x000000190000780c */ /* 0x000fe20003f06270 */
[----:B------:R-:W-:-:S04]  /*01e0*/  IMAD R7, R7, 0x19, R0 ;  /* 0x0000001907077824 */ /* 0x000fc800078e0200 */
[----:B------:R-:W-:-:S04]  /*01f0*/  IMAD.SHL.U32 R40, R7, 0x100, RZ ;  /* 0x0000010007287824 */ /* 0x000fc800078e00ff */
[----:B------:R-:W-:-:S04]  /*0200*/  IMAD.IADD R0, R29, 0x1, R40 ;  /* 0x000000011d007824 */ /* 0x000fc800078e0228 */
[----:B0-----:R-:W-:-:S05]  /*0210*/  IMAD.WIDE R20, R0, 0x4, R50 ;  /* 0x0000000400147825 */ /* 0x001fca00078e0232 */
[----:B------:R-:W3:Y:S01]  /*0220*/  @!P0 LDG.E.EL.128 R12, desc[UR6][R20.64] ;  /* 0x00000006140c8981 */ /* 0x000ee2000c2e1d00 */
[----:B------:R-:W-:Y:S02]  /*0230*/  SHF.R.S32.HI R28, RZ, 0x18, R16 ;  /* 0x00000018ff1c7819 */ /* 0x000fe40000011410 */
[----:B------:R-:W-:Y:S02]  /*0240*/  LOP3.LUT R45, R5, 0x4, RZ, 0xfc, !PT ;  /* 0x00000004052d7812 */ /* 0x000fe400078efcff */
[----:B------:R-:W-:-:S04]  /*0250*/  SGXT R28, R28, 0x1 ;  /* 0x000000011c1c781a */ /* 0x000fc80000000200 */
[----:B------:R-:W-:-:S04]  /*0260*/  LEA.HI R7, R28, R45, RZ, 0x8 ;  /* 0x0000002d1c077211 */ /* 0x000fc800078f40ff */
[----:B------:R-:W-:Y:S02]  /*0270*/  LOP3.LUT R16, R7, 0xffffff00, RZ, 0xc0, !PT ;  /* 0xffffff0007107812 */ /* 0x000fe400078ec0ff */
[----:B------:R-:W-:-:S03]  /*0280*/  LOP3.LUT R39, R5, 0x8, RZ, 0xfc, !PT ;  /* 0x0000000805277812 */ /* 0x000fc600078efcff */
[----:B------:R-:W-:Y:S01]  /*0290*/  IMAD.IADD R45, R45, 0x1, -R16 ;  /* 0x000000012d2d7824 */ /* 0x000fe200078e0a10 */
[----:B------:R-:W-:-:S03]  /*02a0*/  LEA.HI R7, R28, R39, RZ, 0x8 ;  /* 0x000000271c077211 */ /* 0x000fc600078f40ff */
[----:B------:R-:W-:Y:S01]  /*02b0*/  IMAD.IADD R31, R45, 0x1, R40 ;  /* 0x000000012d1f7824 */ /* 0x000fe200078e0228 */
[----:B------:R-:W-:-:S03]  /*02c0*/  CS2R R16, SRZ ;  /* 0x0000000000107805 */ /* 0x000fc6000001ff00 */
[----:B------:R-:W-:-:S05]  /*02d0*/  IMAD.WIDE R30, R31, 0x4, R50 ;  /* 0x000000041f1e7825 */ /* 0x000fca00078e0232 */
[----:B------:R0:W4:Y:S01]  /*02e0*/  @!P0 LDG.E.EL.128 R16, desc[UR6][R30.64] ;  /* 0x000000061e108981 */ /* 0x000122000c2e1d00 */
[----:B--2---:R-:W-:Y:S01]  /*02f0*/  FADD R32, R24, 9.9999997473787516356e-06 ;  /* 0x3727c5ac18207421 */ /* 0x004fe20000000000 */
[----:B------:R-:W-:-:S05]  /*0300*/  FADD R25, R25, 9.9999997473787516356e-06 ;  /* 0x3727c5ac19197421 */ /* 0x000fca0000000000 */
[----:B------:R-:W2:Y:S01]  /*0310*/  MUFU.SQRT R32, R32 ;  /* 0x0000002000207308 */ /* 0x000ea20000002000 */
[----:B------:R-:W-:Y:S01]  /*0320*/  FADD R26, R26, 9.9999997473787516356e-06 ;  /* 0x3727c5ac1a1a7421 */ /* 0x000fe20000000000 */
[----:B------:R-:W-:-:S06]  /*0330*/  FADD R27, R27, 9.9999997473787516356e-06 ;  /* 0x3727c5ac1b1b7421 */ /* 0x000fcc0000000000 */
[----:B------:R-:W5:Y:S01]  /*0340*/  MUFU.SQRT R25, R25 ;  /* 0x0000001900197308 */ /* 0x000f620000002000 */
[----:B------:R-:W-:Y:S02]  /*0350*/  LOP3.LUT R24, R7, 0xffffff00, RZ, 0xc0, !PT ;  /* 0xffffff0007187812 */ /* 0x000fe400078ec0ff */
[----:B--2---:R-:W-:-:S05]  /*0360*/  FSETP.GT.AND P6, PT, R32, 8.50705917302346158658e+37, PT ;  /* 0x7e8000002000780b */ /* 0x004fca0003fc4000 */
[----:B------:R-:W2:Y:S01]  /*0370*/  MUFU.SQRT R26, R26 ;  /* 0x0000001a001a7308 */ /* 0x000ea20000002000 */
[----:B------:R-:W-:-:S07]  /*0380*/  FSETP.GEU.AND P1, PT, R32, 1.175494350822287508e-38, PT ;  /* 0x008000002000780b */ /* 0x000fce0003f2e000 */
[----:B------:R-:W1:Y:S01]  /*0390*/  MUFU.SQRT R27, R27 ;  /* 0x0000001b001b7308 */ /* 0x000e620000002000 */
[----:B------:R-:W-:Y:S01]  /*03a0*/  LOP3.LUT R7, R5, 0xc, RZ, 0xfc, !PT ;  /* 0x0000000c05077812 */ /* 0x000fe200078efcff */
[----:B------:R-:W-:Y:S01]  /*03b0*/  IMAD.MOV.U32 R5, RZ, RZ, 0x3e800000 ;  /* 0x3e800000ff057424 */ /* 0x000fe200078e00ff */
[C---:B-----5:R-:W-:Y:S02]  /*03c0*/  FSETP.GT.AND P2, PT, R25.reuse, 8.50705917302346158658e+37, PT ;  /* 0x7e8000001900780b */ /* 0x060fe40003f44000 */
[----:B------:R-:W-:Y:S01]  /*03d0*/  FSETP.GEU.AND P3, PT, R25, 1.175494350822287508e-38, PT ;  /* 0x008000001900780b */ /* 0x000fe20003f6e000 */
[----:B------:R-:W-:Y:S01]  /*03e0*/  @P6 FMUL R32, R32, 0.25 ;  /* 0x3e80000020206820 */ /* 0x000fe20000400000 */
[----:B0-----:R-:W-:Y:S02]  /*03f0*/  FSEL R31, R5, 1, P6 ;  /* 0x3f800000051f7808 */ /* 0x001fe40003000000 */
[----:B--2---:R-:W-:Y:S01]  /*0400*/  FSETP.GT.AND P4, PT, R26, 8.50705917302346158658e+37, PT ;  /* 0x7e8000001a00780b */ /* 0x004fe20003f84000 */
[----:B------:R-:W-:Y:S01]  /*0410*/  @!P1 FMUL R32, R32, 16777216 ;  /* 0x4b80000020209820 */ /* 0x000fe20000400000 */
[----:B------:R-:W-:Y:S01]  /*0420*/  FSETP.GEU.AND P5, PT, R26, 1.175494350822287508e-38, PT ;  /* 0x008000001a00780b */ /* 0x000fe20003fae000 */
[----:B------:R-:W-:Y:S01]  /*0430*/  @!P1 FMUL R31, R31, 16777216 ;  /* 0x4b8000001f1f9820 */ /* 0x000fe20000400000 */
[----:B-1----:R-:W-:-:S02]  /*0440*/  FSETP.GT.AND P6, PT, R27, 8.50705917302346158658e+37, PT ;  /* 0x7e8000001b00780b */ /* 0x002fc40003fc4000 */
[----:B------:R-:W-:Y:S01]  /*0450*/  FSETP.GEU.AND P1, PT, R27, 1.175494350822287508e-38, PT ;  /* 0x008000001b00780b */ /* 0x000fe20003f2e000 */
[----:B------:R-:W-:-:S04]  /*0460*/  @P2 FMUL R25, R25, 0.25 ;  /* 0x3e80000019192820 */ /* 0x000fc80000400000 */
[----:B------:R-:W-:Y:S02]  /*0470*/  @!P3 FMUL R25, R25, 16777216 ;  /* 0x4b8000001919b820 */ /* 0x000fe40000400000 */
[----:B------:R-:W-:-:S04]  /*0480*/  @P4 FMUL R26, R26, 0.25 ;  /* 0x3e8000001a1a4820 */ /* 0x000fc80000400000 */
[----:B------:R-:W-:Y:S01]  /*0490*/  @P6 FMUL R27, R27, 0.25 ;  /* 0x3e8000001b1b6820 */ /* 0x000fe20000400000 */
[----:B------:R-:W0:Y:S01]  /*04a0*/  MUFU.RCP R25, R25 ;  /* 0x0000001900197308 */ /* 0x000e220000001000 */
[----:B------:R-:W-:Y:S02]  /*04b0*/  @!P5 FMUL R26, R26, 16777216 ;  /* 0x4b8000001a1ad820 */ /* 0x000fe40000400000 */
[----:B------:R-:W-:Y:S01]  /*04c0*/  @!P1 FMUL R27, R27, 16777216 ;  /* 0x4b8000001b1b9820 */ /* 0x000fe20000400000 */
[----:B---3--:R-:W-:Y:S01]  /*04d0*/  FADD R53, -R8, R12 ;  /* 0x0000000c08357221 */ /* 0x008fe20000000100 */
[----:B------:R-:W-:Y:S02]  /*04e0*/  FSEL R8, R5, 1, P2 ;  /* 0x3f80000005087808 */ /* 0x000fe40001000000 */
[----:B------:R-:W-:Y:S01]  /*04f0*/  LEA.HI R28, R28, R7, RZ, 0x8 ;  /* 0x000000071c1c7211 */ /* 0x000fe200078f40ff */
[----:B------:R-:W1:Y:S01]  /*0500*/  MUFU.RCP R32, R32 ;  /* 0x0000002000207308 */ /* 0x000e620000001000 */
[----:B------:R-:W-:Y:S01]  /*0510*/  FADD R13, -R9, R13 ;  /* 0x0000000d090d7221 */ /* 0x000fe20000000100 */
[----:B------:R-:W-:Y:S01]  /*0520*/  @!P3 FMUL R8, R8, 16777216 ;  /* 0x4b8000000808b820 */ /* 0x000fe20000400000 */
[----:B------:R-:W-:-:S05]  /*0530*/  LOP3.LUT R28, R28, 0xffffff00, RZ, 0xc0, !PT ;  /* 0xffffff001c1c7812 */ /* 0x000fca00078ec0ff */
[----:B------:R-:W2:Y:S01]  /*0540*/  MUFU.RCP R26, R26 ;  /* 0x0000001a001a7308 */ /* 0x000ea20000001000 */
[----:B------:R-:W-:-:S07]  /*0550*/  FSEL R9, R5, 1, P4 ;  /* 0x3f80000005097808 */ /* 0x000fce0002000000 */
[----:B------:R-:W3:Y:S01]  /*0560*/  MUFU.RCP R27, R27 ;  /* 0x0000001b001b7308 */ /* 0x000ee20000001000 */
[----:B------:R-:W-:Y:S01]  /*0570*/  FSEL R12, R5, 1, P6 ;  /* 0x3f800000050c7808 */ /* 0x000fe20003000000 */
[----:B------:R-:W-:Y:S02]  /*0580*/  IMAD.IADD R39, R39, 0x1, -R24 ;  /* 0x0000000127277824 */ /* 0x000fe400078e0a18 */
[----:B0-----:R-:W-:Y:S01]  /*0590*/  FMUL R44, R25, R8 ;  /* 0x00000008192c7220 */ /* 0x001fe20000400000 */
[----:B------:R-:W-:Y:S02]  /*05a0*/  IMAD.IADD R7, R7, 0x1, -R28 ;  /* 0x0000000107077824 */ /* 0x000fe400078e0a1c */
[----:B------:R-:W-:-:S04]  /*05b0*/  IMAD.WIDE R24, R29, 0x4, R46 ;  /* 0x000000041d187825 */ /* 0x000fc800078e022e */
[----:B------:R-:W-:Y:S01]  /*05c0*/  @!P5 FMUL R9, R9, 16777216 ;  /* 0x4b8000000909d820 */ /* 0x000fe20000400000 */
[----:B------:R-:W-:Y:S01]  /*05d0*/  @!P1 FMUL R12, R12, 16777216 ;  /* 0x4b8000000c0c9820 */ /* 0x000fe20000400000 */
[----:B------:R-:W-:-:S04]  /*05e0*/  IMAD.WIDE R28, R29, 0x4, R42 ;  /* 0x000000041d1c7825 */ /* 0x000fc800078e022a */
[----:B-1----:R-:W-:Y:S01]  /*05f0*/  FMUL R32, R32, R31 ;  /* 0x0000001f20207220 */ /* 0x002fe20000400000 */
[----:B--2---:R-:W-:Y:S01]  /*0600*/  FMUL R9, R26, R9 ;  /* 0x000000091a097220 */ /* 0x004fe20000400000 */
[----:B---3--:R-:W-:Y:S01]  /*0610*/  FMUL R12, R27, R12 ;  /* 0x0000000c1b0c7220 */ /* 0x008fe20000400000 */
[----:B------:R-:W2:Y:S04]  /*0620*/  LDG.E.EL.128 R28, desc[UR6][R28.64] ;  /* 0x000000061c1c7981 */ /* 0x000ea8000c2e1d00 */
[----:B------:R-:W2:Y:S01]  /*0630*/  LDG.E.EL.128 R24, desc[UR6][R24.64] ;  /* 0x0000000618187981 */ /* 0x000ea2000c2e1d00 */
[----:B------:R-:W-:-:S04]  /*0640*/  IMAD.WIDE R20, R45, 0x4, R36 ;  /* 0x000000042d147825 */ /* 0x000fc800078e0224 */
[----:B------:R-:W-:Y:S01]  /*0650*/  FMUL R53, R32, R53 ;  /* 0x0000003520357220 */ /* 0x000fe20000400000 */
[----:B------:R-:W-:Y:S01]  /*0660*/  IMAD.WIDE R32, R45, 0x4, R48 ;  /* 0x000000042d207825 */ /* 0x000fe200078e0230 */
[----:B------:R-:W4:Y:S05]  /*0670*/  LDG.E.EL.128 R20, desc[UR6][R20.64] ;  /* 0x0000000614147981 */ /* 0x000f2a000c2e1d00 */
[----:B------:R-:W3:Y:S01]  /*0680*/  LDG.E.EL.128 R32, desc[UR6][R32.64] ;  /* 0x0000000620207981 */ /* 0x000ee2000c2e1d00 */
[----:B------:R-:W-:Y:S01]  /*0690*/  FADD R11, -R11, R15 ;  /* 0x0000000f0b0b7221 */ /* 0x000fe20000000100 */
[----:B------:R-:W-:-:S03]  /*06a0*/  FADD R10, -R10, R14 ;  /* 0x0000000e0a0a7221 */ /* 0x000fc60000000100 */
[----:B------:R-:W-:Y:S01]  /*06b0*/  FMUL R12, R12, R11 ;  /* 0x0000000b0c0c7220 */ /* 0x000fe20000400000 */
[----:B------:R-:W-:Y:S01]  /*06c0*/  FMUL R9, R9, R10 ;  /* 0x0000000a09097220 */ /* 0x000fe20000400000 */
[----:B------:R-:W-:Y:S02]  /*06d0*/  FMUL R44, R44, R13 ;  /* 0x0000000d2c2c7220 */ /* 0x000fe40000400000 */
[----:B--2---:R-:W-:Y:S01]  /*06e0*/  FFMA R38, R27, R12, R31 ;  /* 0x0000000c1b267223 */ /* 0x004fe2000000001f */
[----:B------:R-:W-:Y:S01]  /*06f0*/  FFMA R41, R26, R9, R30 ;  /* 0x000000091a297223 */ /* 0x000fe2000000001e */
[----:B------:R-:W-:-:S04]  /*0700*/  IMAD.WIDE R12, R45, 0x4, R46 ;  /* 0x000000042d0c7825 */ /* 0x000fc800078e022e */
[----:B------:R-:W-:Y:S02]  /*0710*/  IMAD.WIDE R8, R45, 0x4, R42 ;  /* 0x000000042d087825 */ /* 0x000fe400078e022a */
[----:B------:R-:W2:Y:S04]  /*0720*/  LDG.E.EL.128 R12, desc[UR6][R12.64] ;  /* 0x000000060c0c7981 */ /* 0x000ea8000c2e1d00 */
[----:B------:R-:W2:Y:S01]  /*0730*/  LDG.E.EL.128 R8, desc[UR6][R8.64] ;  /* 0x0000000608087981 */ /* 0x000ea2000c2e1d00 */
[----:B----4-:R-:W-:Y:S01]  /*0740*/  FADD R17, -R21, R17 ;  /* 0x0000001115117221 */ /* 0x010fe20000000100 */
[----:B---3--:R-:W-:Y:S01]  /*0750*/  FADD R21, R33, 9.9999997473787516356e-06 ;  /* 0x3727c5ac21157421 */ /* 0x008fe20000000000 */
[----:B------:R-:W-:-:S03]  /*0760*/  FADD R18, -R22, R18 ;  /* 0x0000001216127221 */ /* 0x000fc60000000100 */
[----:B------:R-:W0:Y:S01]  /*0770*/  MUFU.SQRT R22, R21 ;  /* 0x0000001500167308 */ /* 0x000e220000002000 */
[----:B------:R-:W-:Y:S01]  /*0780*/  FADD R34, R34, 9.9999997473787516356e-06 ;  /* 0x3727c5ac22227421 */ /* 0x000fe20000000000 */
[----:B------:R-:W-:-:S06]  /*0790*/  FADD R35, R35, 9.9999997473787516356e-06 ;  /* 0x3727c5ac23237421 */ /* 0x000fcc0000000000 */
[----:B------:R-:W1:Y:S08]  /*07a0*/  MUFU.SQRT R34, R34 ;  /* 0x0000002200227308 */ /* 0x000e700000002000 */
[----:B------:R-:W3:Y:S01]  /*07b0*/  MUFU.SQRT R35, R35 ;  /* 0x0000002300237308 */ /* 0x000ee20000002000 */
[C---:B0-----:R-:W-:Y:S02]  /*07c0*/  FSETP.GT.AND P2, PT, R22.reuse, 8.50705917302346158658e+37, PT ;  /* 0x7e8000001600780b */ /* 0x041fe40003f44000 */
[----:B------:R-:W-:-:S02]  /*07d0*/  FSETP.GEU.AND P4, PT, R22, 1.175494350822287508e-38, PT ;  /* 0x008000001600780b */ /* 0x000fc40003f8e000 */
[C---:B-1----:R-:W-:Y:S02]  /*07e0*/  FSETP.GT.AND P3, PT, R34.reuse, 8.50705917302346158658e+37, PT ;  /* 0x7e8000002200780b */ /* 0x042fe40003f64000 */
[----:B------:R-:W-:Y:S02]  /*07f0*/  FSEL R21, R5, 1, P2 ;  /* 0x3f80000005157808 */ /* 0x000fe40001000000 */
[----:B------:R-:W-:Y:S02]  /*0800*/  FSETP.GEU.AND P5, PT, R34, 1.175494350822287508e-38, PT ;  /* 0x008000002200780b */ /* 0x000fe40003fae000 */
[----:B---3--:R-:W-:-:S03]  /*0810*/  FSETP.GT.AND P1, PT, R35, 8.50705917302346158658e+37, PT ;  /* 0x7e8000002300780b */ /* 0x008fc60003f24000 */
[----:B------:R-:W-:Y:S01]  /*0820*/  @P2 FMUL R22, R22, 0.25 ;  /* 0x3e80000016162820 */ /* 0x000fe20000400000 */
[----:B------:R-:W-:Y:S01]  /*0830*/  FSETP.GEU.AND P2, PT, R35, 1.175494350822287508e-38, PT ;  /* 0x008000002300780b */ /* 0x000fe20003f4e000 */
[----:B------:R-:W-:Y:S02]  /*0840*/  FFMA R44, R25, R44, R29 ;  /* 0x0000002c192c7223 */ /* 0x000fe4000000001d */
[----:B------:R-:W-:Y:S01]  /*0850*/  @!P4 FMUL R22, R22, 16777216 ;  /* 0x4b8000001616c820 */ /* 0x000fe20000400000 */
[----:B------:R-:W-:Y:S01]  /*0860*/  FADD R29, -R20, R16 ;  /* 0x00000010141d7221 */ /* 0x000fe20000000100 */
[----:B------:R-:W-:Y:S02]  /*0870*/  @P3 FMUL R34, R34, 0.25 ;  /* 0x3e80000022223820 */ /* 0x000fe40000400000 */
[----:B------:R-:W0:Y:S02]  /*0880*/  MUFU.RCP R16, R22 ;  /* 0x0000001600107308 */ /* 0x000e240000001000 */
[----:B------:R-:W-:Y:S01]  /*0890*/  @P1 FMUL R35, R35, 0.25 ;  /* 0x3e80000023231820 */ /* 0x000fe20000400000 */
[----:B------:R-:W-:-:S03]  /*08a0*/  @!P5 FMUL R34, R34, 16777216 ;  /* 0x4b8000002222d820 */ /* 0x000fc60000400000 */
[----:B------:R-:W-:Y:S01]  /*08b0*/  @!P2 FMUL R35, R35, 16777216 ;  /* 0x4b8000002323a820 */ /* 0x000fe20000400000 */
[----:B------:R-:W-:Y:S02]  /*08c0*/  @!P4 FMUL R21, R21, 16777216 ;  /* 0x4b8000001515c820 */ /* 0x000fe40000400000 */
[----:B------:R-:W1:Y:S01]  /*08d0*/  MUFU.RCP R34, R34 ;  /* 0x0000002200227308 */ /* 0x000e620000001000 */
[----:B------:R-:W-:-:S07]  /*08e0*/  FSEL R20, R5, 1, P1 ;  /* 0x3f80000005147808 */ /* 0x000fce0000800000 */
[----:B------:R-:W3:Y:S01]  /*08f0*/  MUFU.RCP R35, R35 ;  /* 0x0000002300237308 */ /* 0x000ee20000001000 */
[----:B0-----:R-:W-:Y:S01]  /*0900*/  FMUL R16, R16, R21 ;  /* 0x0000001510107220 */ /* 0x001fe20000400000 */
[----:B------:R-:W-:Y:S01]  /*0910*/  FSEL R21, R5, 1, P3 ;  /* 0x3f80000005157808 */ /* 0x000fe20001800000 */
[----:B------:R-:W-:-:S04]  /*0920*/  @!P2 FMUL R20, R20, 16777216 ;  /* 0x4b8000001414a820 */ /* 0x000fc80000400000 */
[----:B------:R-:W-:Y:S01]  /*0930*/  @!P5 FMUL R21, R21, 16777216 ;  /* 0x4b8000001515d820 */ /* 0x000fe20000400000 */
[----:B------:R-:W-:-:S03]  /*0940*/  FADD R19, -R23, R19 ;  /* 0x0000001317137221 */ /* 0x000fc60000000100 */
[----:B-1----:R-:W-:Y:S01]  /*0950*/  FMUL R21, R34, R21 ;  /* 0x0000001522157220 */ /* 0x002fe20000400000 */
[----:B---3--:R-:W-:-:S03]  /*0960*/  FMUL R20, R35, R20 ;  /* 0x0000001423147220 */ /* 0x008fc60000400000 */
[----:B------:R-:W-:Y:S01]  /*0970*/  FMUL R21, R21, R18 ;  /* 0x0000001215157220 */ /* 0x000fe20000400000 */
[----:B------:R-:W-:Y:S01]  /*0980*/  FMUL R20, R20, R19 ;  /* 0x0000001314147220 */ /* 0x000fe20000400000 */
[----:B------:R-:W-:Y:S01]  /*0990*/  FFMA R53, R24, R53, R28 ;  /* 0x0000003518357223 */ /* 0x000fe2000000001c */
[----:B------:R-:W-:Y:S02]  /*09a0*/  CS2R R24, SRZ ;  /* 0x0000000000187805 */ /* 0x000fe4000001ff00 */
[----:B------:R-:W-:Y:S01]  /*09b0*/  CS2R R26, SRZ ;  /* 0x00000000001a7805 */ /* 0x000fe2000001ff00 */
[----:B------:R-:W-:-:S04]  /*09c0*/  IMAD.WIDE R18, R39, 0x4, R36 ;  /* 0x0000000427127825 */ /* 0x000fc800078e0224 */
[----:B------:R-:W-:Y:S02]  /*09d0*/  FMUL R54, R16, R17 ;  /* 0x0000001110367220 */ /* 0x000fe40000400000 */
[----:B------:R-:W3:Y:S01]  /*09e0*/  LDG.E.EL.128 R16, desc[UR6][R18.64] ;  /* 0x0000000612107981 */ /* 0x000ee2000c2e1d00 */
[----:B------:R-:W-:-:S06]  /*09f0*/  FADD R32, R32, 9.9999997473787516356e-06 ;  /* 0x3727c5ac20207421 */ /* 0x000fcc0000000000 */
[----:B------:R-:W0:Y:S02]  /*0a00*/  MUFU.SQRT R32, R32 ;  /* 0x0000002000207308 */ /* 0x000e240000002000 */
[C---:B0-----:R-:W-:Y:S02]  /*0a10*/  FSETP.GT.AND P3, PT, R32.reuse, 8.50705917302346158658e+37, PT ;  /* 0x7e8000002000780b */ /* 0x041fe40003f64000 */
[----:B------:R-:W-:-:S11]  /*0a20*/  FSETP.GEU.AND P4, PT, R32, 1.175494350822287508e-38, PT ;  /* 0x008000002000780b */ /* 0x000fd60003f8e000 */
[----:B------:R-:W-:-:S04]  /*0a30*/  @P3 FMUL R32, R32, 0.25 ;  /* 0x3e80000020203820 */ /* 0x000fc80000400000 */
[----:B------:R-:W-:-:S06]  /*0a40*/  @!P4 FMUL R32, R32, 16777216 ;  /* 0x4b8000002020c820 */ /* 0x000fcc0000400000 */
[----:B------:R-:W0:Y:S01]  /*0a50*/  MUFU.RCP R32, R32 ;  /* 0x0000002000207308 */ /* 0x000e220000001000 */
[----:B--2---:R-:W-:Y:S01]  /*0a60*/  FFMA R45, R15, R20, R11 ;  /* 0x000000140f2d7223 */ /* 0x004fe2000000000b */
[----:B------:R-:W-:Y:S01]  /*0a70*/  FFMA R52, R14, R21, R10 ;  /* 0x000000150e347223 */ /* 0x000fe2000000000a */
[C---:B------:R-:W-:Y:S02]  /*0a80*/  IMAD.IADD R11, R39.reuse, 0x1, R40 ;  /* 0x00000001270b7824 */ /* 0x040fe400078e0228 */
[----:B------:R-:W-:-:S04]  /*0a90*/  IMAD.WIDE R20, R39, 0x4, R48 ;  /* 0x0000000427147825 */ /* 0x000fc800078e0230 */
[----:B------:R-:W-:Y:S02]  /*0aa0*/  IMAD.WIDE R10, R11, 0x4, R50 ;  /* 0x000000040b0a7825 */ /* 0x000fe400078e0232 */
[----:B------:R-:W2:Y:S04]  /*0ab0*/  LDG.E.EL.128 R20, desc[UR6][R20.64] ;  /* 0x0000000614147981 */ /* 0x000ea8000c2e1d00 */
[----:B------:R-:W3:Y:S01]  /*0ac0*/  @!P0 LDG.E.EL.128 R24, desc[UR6][R10.64] ;  /* 0x000000060a188981 */ /* 0x000ee2000c2e1d00 */
[----:B------:R-:W-:-:S05]  /*0ad0*/  FSEL R15, R5, 1, P3 ;  /* 0x3f800000050f7808 */ /* 0x000fca0001800000 */
[----:B------:R-:W-:Y:S01]  /*0ae0*/  @!P4 FMUL R15, R15, 16777216 ;  /* 0x4b8000000f0fc820 */ /* 0x000fe20000400000 */
[----:B------:R-:W-:-:S03]  /*0af0*/  FFMA R54, R13, R54, R9 ;  /* 0x000000360d367223 */ /* 0x000fc60000000009 */
[----:B0-----:R-:W-:Y:S01]  /*0b00*/  FMUL R32, R32, R15 ;  /* 0x0000000f20207220 */ /* 0x001fe20000400000 */
[----:B------:R-:W-:-:S03]  /*0b10*/  IMAD.IADD R9, R7, 0x1, R40 ;  /* 0x0000000107097824 */ /* 0x000fc600078e0228 */
[----:B------:R-:W-:Y:S01]  /*0b20*/  FMUL R29, R32, R29 ;  /* 0x0000001d201d7220 */ /* 0x000fe20000400000 */
[----:B------:R-:W-:-:S04]  /*0b30*/  IMAD.WIDE R50, R9, 0x4, R50 ;  /* 0x0000000409327825 */ /* 0x000fc800078e0232 */
[----:B------:R-:W-:Y:S01]  /*0b40*/  FFMA R40, R12, R29, R8 ;  /* 0x0000001d0c287223 */ /* 0x000fe20000000008 */
[----:B------:R-:W-:-:S04]  /*0b50*/  IMAD.WIDE R8, R39, 0x4, R46 ;  /* 0x0000000427087825 */ /* 0x000fc800078e022e */
[----:B------:R-:W-:Y:S02]  /*0b60*/  IMAD.WIDE R12, R39, 0x4, R42 ;  /* 0x00000004270c7825 */ /* 0x000fe400078e022a */
[----:B------:R-:W4:Y:S04]  /*0b70*/  LDG.E.EL.128 R8, desc[UR6][R8.64] ;  /* 0x0000000608087981 */ /* 0x000f28000c2e1d00 */
[----:B------:R-:W4:Y:S01]  /*0b80*/  LDG.E.EL.128 R12, desc[UR6][R12.64] ;  /* 0x000000060c0c7981 */ /* 0x000f22000c2e1d00 */
[----:B------:R-:W-:-:S06]  /*0b90*/  IMAD.WIDE R32, R7, 0x4, R48 ;  /* 0x0000000407207825 */ /* 0x000fcc00078e0230 */
[----:B------:R-:W5:Y:S01]  /*0ba0*/  LDG.E.EL.128 R32, desc[UR6][R32.64] ;  /* 0x0000000620207981 */ /* 0x000f62000c2e1d00 */
[----:B------:R-:W0:Y:S01]  /*0bb0*/  S2UR UR5, SR_CgaCtaId ;  /* 0x00000000000579c3 */ /* 0x000e220000008800 */
[----:B------:R-:W-:Y:S01]  /*0bc0*/  UMOV UR4, 0x400 ;  /* 0x0000040000047882 */ /* 0x000fe20000000000 */
[----:B------:R-:W-:Y:S01]  /*0bd0*/  IMAD.WIDE R46, R7, 0x4, R46 ;  /* 0x00000004072e7825 */ /* 0x000fe200078e022e */
[----:B------:R-:W-:-:S03]  /*0be0*/  FSETP.GEU.AND P3, PT, R53, RZ, PT ;  /* 0x000000ff3500720b */ /* 0x000fc60003f6e000 */
[----:B------:R-:W-:Y:S01]  /*0bf0*/  IMAD.WIDE R42, R7, 0x4, R42 ;  /* 0x00000004072a7825 */ /* 0x000fe200078e022a */
[----:B------:R-:W-:Y:S01]  /*0c00*/  FSEL R53, R53, RZ, P3 ;  /* 0x000000ff35357208 */ /* 0x000fe20001800000 */
[----:B0-----:R-:W-:Y:S01]  /*0c10*/  UPRMT UR4, UR5, 0x654, UR4 ;  /* 0x0000065405047896 */ /* 0x001fe20008000004 */
[----:B------:R-:W-:Y:S02]  /*0c20*/  CS2R R30, SRZ ;  /* 0x00000000001e7805 */ /* 0x000fe4000001ff00 */
[----:B------:R-:W-:-:S04]  /*0c30*/  FSETP.GEU.AND P3, PT, R44, RZ, PT ;  /* 0x000000ff2c00720b */ /* 0x000fc80003f6e000 */
[----:B------:R-:W-:Y:S02]  /*0c40*/  FSEL R44, R44, RZ, P3 ;  /* 0x000000ff2c2c7208 */ /* 0x000fe40001800000 */
[----:B------:R-:W-:Y:S01]  /*0c50*/  FSETP.GEU.AND P4, PT, R41, RZ, PT ;  /* 0x000000ff2900720b */ /* 0x000fe20003f8e000 */
[----:B--2---:R-:W-:Y:S01]  /*0c60*/  FADD R23, R23, 9.9999997473787516356e-06 ;  /* 0x3727c5ac17177421 */ /* 0x004fe20000000000 */
[----:B---3--:R-:W-:-:S03]  /*0c70*/  FADD R27, -R19, R27 ;  /* 0x0000001b131b7221 */ /* 0x008fc60000000100 */
[----:B------:R-:W0:Y:S02]  /*0c80*/  MUFU.SQRT R19, R23 ;  /* 0x0000001700137308 */ /* 0x000e240000002000 */
[C---:B0-----:R-:W-:Y:S02]  /*0c90*/  FSETP.GT.AND P1, PT, R19.reuse, 8.50705917302346158658e+37, PT ;  /* 0x7e8000001300780b */ /* 0x041fe40003f24000 */
[----:B------:R-:W-:-:S11]  /*0ca0*/  FSETP.GEU.AND P2, PT, R19, 1.175494350822287508e-38, PT ;  /* 0x008000001300780b */ /* 0x000fd60003f4e000 */
[----:B------:R-:W-:-:S04]  /*0cb0*/  @P1 FMUL R19, R19, 0.25 ;  /* 0x3e80000013131820 */ /* 0x000fc80000400000 */
[----:B------:R-:W-:Y:S01]  /*0cc0*/  @!P2 FMUL R19, R19, 16777216 ;  /* 0x4b8000001313a820 */ /* 0x000fe20000400000 */
[----:B------:R-:W-:-:S05]  /*0cd0*/  FADD R26, -R18, R26 ;  /* 0x0000001a121a7221 */ /* 0x000fca0000000100 */
[----:B------:R-:W0:Y:S01]  /*0ce0*/  MUFU.RCP R19, R19 ;  /* 0x0000001300137308 */ /* 0x000e220000001000 */
[----:B------:R-:W-:-:S05]  /*0cf0*/  FSEL R18, R5, 1, P1 ;  /* 0x3f80000005127808 */ /* 0x000fca0000800000 */
[----:B------:R-:W-:Y:S01]  /*0d00*/  @!P2 FMUL R18, R18, 16777216 ;  /* 0x4b8000001212a820 */ /* 0x000fe20000400000 */
[----:B------:R-:W-:-:S03]  /*0d10*/  FADD R22, R22, 9.9999997473787516356e-06 ;  /* 0x3727c5ac16167421 */ /* 0x000fc60000000000 */
[----:B0-----:R-:W-:-:S04]  /*0d20*/  FMUL R18, R19, R18 ;  /* 0x0000001213127220 */ /* 0x001fc80000400000 */
[----:B------:R-:W-:Y:S02]  /*0d30*/  FMUL R28, R18, R27 ;  /* 0x0000001b121c7220 */ /* 0x000fe40000400000 */
[----:B------:R-:W0:Y:S01]  /*0d40*/  MUFU.SQRT R18, R22 ;  /* 0x0000001600127308 */ /* 0x000e220000002000 */
[----:B------:R-:W-:Y:S01]  /*0d50*/  FADD R21, R21, 9.9999997473787516356e-06 ;  /* 0x3727c5ac15157421 */ /* 0x000fe20000000000 */
[C---:B0-----:R-:W-:Y:S02]  /*0d60*/  FSETP.GT.AND P1, PT, R18.reuse, 8.50705917302346158658e+37, PT ;  /* 0x7e8000001200780b */ /* 0x041fe40003f24000 */
[----:B------:R-:W-:-:S04]  /*0d70*/  FSETP.GEU.AND P2, PT, R18, 1.175494350822287508e-38, PT ;  /* 0x008000001200780b */ /* 0x000fc80003f4e000 */
[----:B------:R-:W0:Y:S01]  /*0d80*/  MUFU.SQRT R21, R21 ;  /* 0x0000001500157308 */ /* 0x000e220000002000 */
[----:B------:R-:W-:-:S06]  /*0d90*/  FSEL R19, R5, 1, P1 ;  /* 0x3f80000005137808 */ /* 0x000fcc0000800000 */
[----:B------:R-:W-:-:S04]  /*0da0*/  @P1 FMUL R18, R18, 0.25 ;  /* 0x3e80000012121820 */ /* 0x000fc80000400000 */
[----:B------:R-:W-:Y:S01]  /*0db0*/  @!P2 FMUL R18, R18, 16777216 ;  /* 0x4b8000001212a820 */ /* 0x000fe20000400000 */
[----:B0-----:R-:W-:Y:S01]  /*0dc0*/  FSETP.GT.AND P1, PT, R21, 8.50705917302346158658e+37, PT ;  /* 0x7e8000001500780b */ /* 0x001fe20003f24000 */
[----:B------:R-:W-:-:S04]  /*0dd0*/  @!P2 FMUL R19, R19, 16777216 ;  /* 0x4b8000001313a820 */ /* 0x000fc80000400000 */
[----:B------:R-:W0:Y:S01]  /*0de0*/  MUFU.RCP R18, R18 ;  /* 0x0000001200127308 */ /* 0x000e220000001000 */
[----:B------:R-:W-:Y:S01]  /*0df0*/  FSETP.GEU.AND P2, PT, R21, 1.175494350822287508e-38, PT ;  /* 0x008000001500780b */ /* 0x000fe20003f4e000 */
[----:B------:R-:W-:Y:S02]  /*0e00*/  IMAD.SHL.U32 R27, R6, 0x200, RZ ;  /* 0x00000200061b7824 */ /* 0x000fe400078e00ff */
[----:B------:R-:W-:-:S03]  /*0e10*/  IMAD.WIDE R22, R7, 0x4, R36 ;  /* 0x0000000407167825 */ /* 0x000fc600078e0224 */
[----:B------:R-:W-:Y:S01]  /*0e20*/  LOP3.LUT R27, R27, 0xe00, RZ, 0xc0, !PT ;  /* 0x00000e001b1b7812 */ /* 0x000fe200078ec0ff */
[----:B------:R-:W-:-:S03]  /*0e30*/  @P1 FMUL R21, R21, 0.25 ;  /* 0x3e80000015151820 */ /* 0x000fc60000400000 */
[----:B------:R-:W-:Y:S01]  /*0e40*/  LOP3.LUT R2, R27, R2, RZ, 0xfc, !PT ;  /* 0x000000021b027212 */ /* 0x000fe200078efcff */
[----:B0-----:R-:W-:Y:S02]  /*0e50*/  FMUL R19, R18, R19 ;  /* 0x0000001312137220 */ /* 0x001fe40000400000 */
[----:B------:R-:W-:Y:S01]  /*0e60*/  @!P2 FMUL R21, R21, 16777216 ;  /* 0x4b8000001515a820 */ /* 0x000fe20000400000 */
[----:B------:R-:W-:Y:S01]  /*0e70*/  LEA.HI R7, R27, UR4, RZ, 0x1d ;  /* 0x000000041b077c11 */ /* 0x000fe2000f8fe8ff */
[----:B------:R-:W-:-:S04]  /*0e80*/  FMUL R19, R19, R26 ;  /* 0x0000001a13137220 */ /* 0x000fc80000400000 */
[----:B------:R-:W0:Y:S01]  /*0e90*/  MUFU.RCP R21, R21 ;  /* 0x0000001500157308 */ /* 0x000e220000001000 */
[----:B----4-:R-:W-:Y:S01]  /*0ea0*/  FFMA R10, R10, R19, R14 ;  /* 0x000000130a0a7223 */ /* 0x010fe2000000000e */
[----:B------:R-:W-:Y:S02]  /*0eb0*/  IMAD R14, R2, 0x4, R7 ;  /* 0x00000004020e7824 */ /* 0x000fe400078e0207 */
[----:B------:R-:W-:-:S03]  /*0ec0*/  FFMA R11, R11, R28, R15 ;  /* 0x0000001c0b0b7223 */ /* 0x000fc6000000000f */
[----:B------:R1:W-:Y:S01]  /*0ed0*/  STS [R14], R53 ;  /* 0x000000350e007388 */ /* 0x0003e20000000800 */
[----:B------:R-:W-:Y:S01]  /*0ee0*/  CS2R R28, SRZ ;  /* 0x00000000001c7805 */ /* 0x000fe2000001ff00 */
[----:B------:R-:W-:Y:S01]  /*0ef0*/  FADD R26, R20, 9.9999997473787516356e-06 ;  /* 0x3727c5ac141a7421 */ /* 0x000fe20000000000 */
[----:B------:R-:W-:-:S04]  /*0f00*/  FADD R17, -R17, R25 ;  /* 0x0000001911117221 */ /* 0x000fc80000000100 */
[----:B------:R-:W2:Y:S01]  /*0f10*/  @!P0 LDG.E.EL.128 R28, desc[UR6][R50.64] ;  /* 0x00000006321c8981 */ /* 0x000ea2000c2e1d00 */
[----:B-1----:R-:W-:-:S05]  /*0f20*/  FSEL R14, R5, 1, P1 ;  /* 0x3f800000050e7808 */ /* 0x002fca0000800000 */
[----:B------:R-:W-:-:S04]  /*0f30*/  @!P2 FMUL R14, R14, 16777216 ;  /* 0x4b8000000e0ea820 */ /* 0x000fc80000400000 */
[----:B0-----:R-:W-:Y:S02]  /*0f40*/  FMUL R14, R21, R14 ;  /* 0x0000000e150e7220 */ /* 0x001fe40000400000 */
[----:B------:R-:W2:Y:S01]  /*0f50*/  LDG.E.EL.128 R20, desc[UR6][R22.64] ;  /* 0x0000000616147981 */ /* 0x000ea2000c2e1d00 */
[----:B------:R-:W-:Y:S01]  /*0f60*/  LOP3.LUT R7, R27, 0x20, RZ, 0xfc, !PT ;  /* 0x000000201b077812 */ /* 0x000fe200078efcff */
[----:B------:R-:W-:-:S03]  /*0f70*/  FMUL R14, R14, R17 ;  /* 0x000000110e0e7220 */ /* 0x000fc60000400000 */
[----:B------:R-:W-:Y:S01]  /*0f80*/  LEA.HI R7, R7, UR4, RZ, 0x1d ;  /* 0x0000000407077c11 */ /* 0x000fe2000f8fe8ff */
[----:B------:R-:W-:Y:S01]  /*0f90*/  FFMA R9, R9, R14, R13 ;  /* 0x0000000e09097223 */ /* 0x000fe2000000000d */
[----:B------:R-:W-:-:S03]  /*0fa0*/  LOP3.LUT R14, R27, 0x40, RZ, 0xfc, !PT ;  /* 0x000000401b0e7812 */ /* 0x000fc600078efcff */
[----:B------:R-:W-:Y:S01]  /*0fb0*/  IMAD R19, R2, 0x4, R7 ;  /* 0x0000000402137824 */ /* 0x000fe200078e0207 */
[----:B------:R-:W-:Y:S02]  /*0fc0*/  LOP3.LUT R18, R27, 0x60, RZ, 0xfc, !PT ;  /* 0x000000601b127812 */ /* 0x000fe400078efcff */
[----:B------:R-:W-:Y:S02]  /*0fd0*/  LEA.HI R17, R14, UR4, RZ, 0x1d ;  /* 0x000000040e117c11 */ /* 0x000fe4000f8fe8ff */
[----:B------:R0:W-:Y:S01]  /*0fe0*/  STS [R19+0x80], R44 ;  /* 0x0000802c13007388 */ /* 0x0001e20000000800 */
[----:B------:R-:W-:Y:S02]  /*0ff0*/  FSEL R13, R41, RZ, P4 ;  /* 0x000000ff290d7208 */ /* 0x000fe40002000000 */
[----:B------:R-:W-:Y:S01]  /*1000*/  FSETP.GEU.AND P4, PT, R40, RZ, PT ;  /* 0x000000ff2800720b */ /* 0x000fe20003f8e000 */
[----:B------:R-:W-:Y:S01]  /*1010*/  FADD R48, -R16, R24 ;  /* 0x0000001810307221 */ /* 0x000fe20000000100 */
[----:B0-----:R-:W-:Y:S01]  /*1020*/  LEA.HI R19, R18, UR4, RZ, 0x1d ;  /* 0x0000000412137c11 */ /* 0x001fe2000f8fe8ff */
[----:B------:R-:W-:Y:S01]  /*1030*/  IMAD R18, R2, 0x4, R17 ;  /* 0x0000000402127824 */ /* 0x000fe200078e0211 */
[----:B------:R-:W-:-:S02]  /*1040*/  FSEL R14, R40, RZ, P4 ;  /* 0x000000ff280e7208 */ /* 0x000fc40002000000 */
[----:B------:R-:W3:Y:S01]  /*1050*/  LDG.E.EL.128 R40, desc[UR6][R42.64] ;  /* 0x000000062a287981 */ /* 0x000ee2000c2e1d00 */
[----:B------:R-:W-:-:S03]  /*1060*/  IMAD R49, R2, 0x4, R19 ;  /* 0x0000000402317824 */ /* 0x000fc600078e0213 */
[----:B------:R0:W-:Y:S04]  /*1070*/  STS [R18+0x100], R13 ;  /* 0x0001000d12007388 */ /* 0x0001e80000000800 */
[----:B0-----:R0:W3:Y:S01]  /*1080*/  LDG.E.EL.128 R16, desc[UR6][R46.64] ;  /* 0x000000062e107981 */ /* 0x0010e2000c2e1d00 */
[----:B------:R-:W1:Y:S01]  /*1090*/  MUFU.SQRT R26, R26 ;  /* 0x0000001a001a7308 */ /* 0x000e620000002000 */
[----:B-----5:R-:W-:Y:S01]  /*10a0*/  FADD R32, R32, 9.9999997473787516356e-06 ;  /* 0x3727c5ac20207421 */ /* 0x020fe20000000000 */
[----:B------:R-:W-:-:S06]  /*10b0*/  FADD R33, R33, 9.9999997473787516356e-06 ;  /* 0x3727c5ac21217421 */ /* 0x000fcc0000000000 */
[----:B------:R4:W5:Y:S01]  /*10c0*/  MUFU.SQRT R36, R32 ;  /* 0x0000002000247308 */ /* 0x0009620000002000 */
[C---:B-1----:R-:W-:Y:S02]  /*10d0*/  FSETP.GT.AND P1, PT, R26.reuse, 8.50705917302346158658e+37, PT ;  /* 0x7e8000001a00780b */ /* 0x042fe40003f24000 */
[----:B------:R-:W-:-:S05]  /*10e0*/  FSETP.GEU.AND P3, PT, R26, 1.175494350822287508e-38, PT ;  /* 0x008000001a00780b */ /* 0x000fca0003f6e000 */
[----:B------:R-:W1:Y:S01]  /*10f0*/  MUFU.SQRT R7, R33 ;  /* 0x0000002100077308 */ /* 0x000e620000002000 */
[----:B------:R-:W-:Y:S01]  /*1100*/  FADD R34, R34, 9.9999997473787516356e-06 ;  /* 0x3727c5ac22227421 */ /* 0x000fe20000000000 */
[----:B----4-:R-:W-:Y:S01]  /*1110*/  FSEL R32, R5, 1, P1 ;  /* 0x3f80000005207808 */ /* 0x010fe20000800000 */
[----:B------:R-:W-:-:S05]  /*1120*/  FADD R35, R35, 9.9999997473787516356e-06 ;  /* 0x3727c5ac23237421 */ /* 0x000fca0000000000 */
[----:B------:R-:W4:Y:S01]  /*1130*/  MUFU.SQRT R25, R34 ;  /* 0x0000002200197308 */ /* 0x000f220000002000 */
[----:B------:R-:W-:Y:S01]  /*1140*/  @P1 FMUL R26, R26, 0.25 ;  /* 0x3e8000001a1a1820 */ /* 0x000fe20000400000 */
[----:B-----5:R-:W-:Y:S01]  /*1150*/  FSETP.GT.AND P1, PT, R36, 8.50705917302346158658e+37, PT ;  /* 0x7e8000002400780b */ /* 0x020fe20003f24000 */
[----:B------:R-:W-:Y:S02]  /*1160*/  @!P3 FMUL R32, R32, 16777216 ;  /* 0x4b8000002020b820 */ /* 0x000fe40000400000 */
[----:B------:R-:W-:Y:S01]  /*1170*/  @!P3 FMUL R26, R26, 16777216 ;  /* 0x4b8000001a1ab820 */ /* 0x000fe20000400000 */
[----:B------:R-:W-:Y:S02]  /*1180*/  FSETP.GEU.AND P3, PT, R38, RZ, PT ;  /* 0x000000ff2600720b */ /* 0x000fe40003f6e000 */
[----:B------:R-:W-:Y:S01]  /*1190*/  FSETP.GEU.AND P2, PT, R36, 1.175494350822287508e-38, PT ;  /* 0x008000002400780b */ /* 0x000fe20003f4e000 */
[----:B------:R-:W5:Y:S01]  /*11a0*/  MUFU.SQRT R37, R35 ;  /* 0x0000002300257308 */ /* 0x000f620000002000 */
[----:B------:R-:W-:-:S02]  /*11b0*/  FSEL R38, R38, RZ, P3 ;  /* 0x000000ff26267208 */ /* 0x000fc40001800000 */
[----:B-1----:R-:W-:Y:S02]  /*11c0*/  FSETP.GT.AND P3, PT, R7, 8.50705917302346158658e+37, PT ;  /* 0x7e8000000700780b */ /* 0x002fe40003f64000 */
[----:B------:R-:W-:Y:S01]  /*11d0*/  FSEL R33, R5, 1, P1 ;  /* 0x3f80000005217808 */ /* 0x000fe20000800000 */
[----:B------:R-:W-:Y:S01]  /*11e0*/  @P1 FMUL R36, R36, 0.25 ;  /* 0x3e80000024241820 */ /* 0x000fe20000400000 */
[----:B----4-:R-:W-:Y:S02]  /*11f0*/  FSETP.GT.AND P4, PT, R25, 8.50705917302346158658e+37, PT ;  /* 0x7e8000001900780b */ /* 0x010fe40003f84000 */
[----:B------:R-:W-:-:S03]  /*1200*/  FSETP.GEU.AND P1, PT, R7, 1.175494350822287508e-38, PT ;  /* 0x008000000700780b */ /* 0x000fc60003f2e000 */
[----:B------:R-:W-:Y:S01]  /*1210*/  @!P2 FMUL R36, R36, 16777216 ;  /* 0x4b8000002424a820 */ /* 0x000fe20000400000 */
[----:B------:R-:W-:Y:S01]  /*1220*/  @!P2 FMUL R33, R33, 16777216 ;  /* 0x4b8000002121a820 */ /* 0x000fe20000400000 */
[----:B------:R-:W-:Y:S02]  /*1230*/  FSETP.GEU.AND P2, PT, R25, 1.175494350822287508e-38, PT ;  /* 0x008000001900780b */ /* 0x000fe40003f4e000 */
[----:B------:R-:W-:Y:S01]  /*1240*/  @P3 FMUL R7, R7, 0.25 ;  /* 0x3e80000007073820 */ /* 0x000fe20000400000 */
[----:B------:R-:W-:Y:S02]  /*1250*/  FSEL R34, R5, 1, P3 ;  /* 0x3f80000005227808 */ /* 0x000fe40001800000 */
[----:B-----5:R-:W-:Y:S01]  /*1260*/  FSETP.GT.AND P3, PT, R37, 8.50705917302346158658e+37, PT ;  /* 0x7e8000002500780b */ /* 0x020fe20003f64000 */
[----:B------:R-:W-:Y:S01]  /*1270*/  @P4 FMUL R25, R25, 0.25 ;  /* 0x3e80000019194820 */ /* 0x000fe20000400000 */
[C---:B------:R-:W-:Y:S02]  /*1280*/  FSEL R39, R5.reuse, 1, P4 ;  /* 0x3f80000005277808 */ /* 0x040fe40002000000 */
[----:B------:R-:W-:-:S02]  /*1290*/  FSEL R35, R5, 1, P3 ;  /* 0x3f80000005237808 */ /* 0x000fc40001800000 */
[----:B------:R-:W1:Y:S01]  /*12a0*/  MUFU.RCP R5, R26 ;  /* 0x0000001a00057308 */ /* 0x000e620000001000 */
[----:B------:R-:W-:Y:S01]  /*12b0*/  LOP3.LUT R24, R27, 0x80, RZ, 0xfc, !PT ;  /* 0x000000801b187812 */ /* 0x000fe200078efcff */
[----:B------:R-:W-:Y:S01]  /*12c0*/  @!P1 FMUL R7, R7, 16777216 ;  /* 0x4b80000007079820 */ /* 0x000fe20000400000 */
[----:B------:R-:W-:Y:S01]  /*12d0*/  @!P2 FMUL R25, R25, 16777216 ;  /* 0x4b8000001919a820 */ /* 0x000fe20000400000 */
[----:B------:R4:W-:Y:S04]  /*12e0*/  STS [R49+0x180], R38 ;  /* 0x0001802631007388 */ /* 0x0009e80000000800 */
[----:B------:R-:W5:Y:S01]  /*12f0*/  MUFU.RCP R7, R7 ;  /* 0x0000000700077308 */ /* 0x000f620000001000 */
[----:B----4-:R-:W-:-:S07]  /*1300*/  LEA.HI R49, R24, UR4, RZ, 0x1d ;  /* 0x0000000418317c11 */ /* 0x010fce000f8fe8ff */
[----:B------:R-:W4:Y:S01]  /*1310*/  MUFU.RCP R24, R25 ;  /* 0x0000001900187308 */ /* 0x000f220000001000 */
[----:B-1----:R-:W-:Y:S01]  /*1320*/  FMUL R5, R5, R32 ;  /* 0x0000002005057220 */ /* 0x002fe20000400000 */
[----:B------:R-:W-:Y:S01]  /*1330*/  @!P2 FMUL R39, R39, 16777216 ;  /* 0x4b8000002727a820 */ /* 0x000fe20000400000 */
[----:B------:R-:W-:Y:S02]  /*1340*/  @!P1 FMUL R34, R34, 16777216 ;  /* 0x4b80000022229820 */ /* 0x000fe40000400000 */
[----:B------:R-:W-:-:S03]  /*1350*/  FMUL R5, R5, R48 ;  /* 0x0000003005057220 */ /* 0x000fc60000400000 */
[----:B------:R-:W1:Y:S01]  /*1360*/  MUFU.RCP R36, R36 ;  /* 0x0000002400247308 */ /* 0x000e620000001000 */
[----:B------:R-:W-:Y:S01]  /*1370*/  FFMA R32, R8, R5, R12 ;  /* 0x0000000508207223 */ /* 0x000fe2000000000c */
[----:B-----5:R-:W-:Y:S01]  /*1380*/  FMUL R34, R7, R34 ;  /* 0x0000002207227220 */ /* 0x020fe20000400000 */
[C---:B------:R-:W-:Y:S02]  /*1390*/  LOP3.LUT R5, R27.reuse, 0xa0, RZ, 0xfc, !PT ;  /* 0x000000a01b057812 */ /* 0x040fe400078efcff */
[C---:B------:R-:W-:Y:S01]  /*13a0*/  LOP3.LUT R8, R27.reuse, 0xc0, RZ, 0xfc, !PT ;  /* 0x000000c01b087812 */ /* 0x040fe200078efcff */
[----:B----4-:R-:W-:Y:S01]  /*13b0*/  FMUL R39, R24, R39 ;  /* 0x0000002718277220 */ /* 0x010fe20000400000 */
[C---:B------:R-:W-:Y:S02]  /*13c0*/  LOP3.LUT R12, R27.reuse, 0xe0, RZ, 0xfc, !PT ;  /* 0x000000e01b0c7812 */ /* 0x040fe400078efcff */
[C---:B------:R-:W-:Y:S02]  /*13d0*/  LOP3.LUT R24, R27.reuse, 0x140, RZ, 0xfc, !PT ;  /* 0x000001401b187812 */ /* 0x040fe400078efcff */
[----:B------:R-:W-:-:S02]  /*13e0*/  LOP3.LUT R26, R27, 0x160, RZ, 0xfc, !PT ;  /* 0x000001601b1a7812 */ /* 0x000fc400078efcff */
[C---:B0-----:R-:W-:Y:S02]  /*13f0*/  LOP3.LUT R46, R27.reuse, 0x180, RZ, 0xfc, !PT ;  /* 0x000001801b2e7812 */ /* 0x041fe400078efcff */
[C---:B------:R-:W-:Y:S02]  /*1400*/  LOP3.LUT R48, R27.reuse, 0x1a0, RZ, 0xfc, !PT ;  /* 0x000001a01b307812 */ /* 0x040fe400078efcff */
[C---:B------:R-:W-:Y:S02]  /*1410*/  LOP3.LUT R50, R27.reuse, 0x1c0, RZ, 0xfc, !PT ;  /* 0x000001c01b327812 */ /* 0x040fe400078efcff */
[----:B------:R-:W-:Y:S02]  /*1420*/  LOP3.LUT R56, R27, 0x1e0, RZ, 0xfc, !PT ;  /* 0x000001e01b387812 */ /* 0x000fe400078efcff */
[----:B------:R-:W-:Y:S02]  /*1430*/  SHF.R.U32.HI R7, RZ, 0x3, R6 ;  /* 0x00000003ff077819 */ /* 0x000fe40000011606 */
[----:B------:R-:W-:-:S02]  /*1440*/  FSETP.GEU.AND P2, PT, R37, 1.175494350822287508e-38, PT ;  /* 0x008000002500780b */ /* 0x000fc40003f4e000 */
[----:B------:R-:W-:Y:S02]  /*1450*/  LEA.HI R47, R24, UR4, RZ, 0x1d ;  /* 0x00000004182f7c11 */ /* 0x000fe4000f8fe8ff */
[----:B------:R-:W-:Y:S01]  /*1460*/  LOP3.LUT R7, R7, 0x1c, RZ, 0xc0, !PT ;  /* 0x0000001c07077812 */ /* 0x000fe200078ec0ff */
[----:B-1----:R-:W-:Y:S01]  /*1470*/  FMUL R33, R36, R33 ;  /* 0x0000002124217220 */ /* 0x002fe20000400000 */
[----:B------:R-:W-:Y:S02]  /*1480*/  LOP3.LUT R3, R3, 0x1f, R6, 0xf8, !PT ;  /* 0x0000001f03037812 */ /* 0x000fe400078ef806 */
[----:B------:R-:W-:Y:S01]  /*1490*/  FSETP.GEU.AND P1, PT, R54, RZ, PT ;  /* 0x000000ff3600720b */ /* 0x000fe20003f2e000 */
[----:B------:R-:W-:Y:S02]  /*14a0*/  VIADD R7, R7, UR4 ;  /* 0x0000000407077c36 */ /* 0x000fe40008000000 */
[----:B------:R-:W-:Y:S01]  /*14b0*/  @P3 FMUL R37, R37, 0.25 ;  /* 0x3e80000025253820 */ /* 0x000fe20000400000 */
[----:B------:R-:W-:-:S03]  /*14c0*/  LEA.HI R51, R46, UR4, RZ, 0x1d ;  /* 0x000000042e337c11 */ /* 0x000fc6000f8fe8ff */
[----:B------:R-:W-:-:S04]  /*14d0*/  @!P2 FMUL R37, R37, 16777216 ;  /* 0x4b8000002525a820 */ /* 0x000fc80000400000 */
[----:B------:R-:W0:Y:S01]  /*14e0*/  MUFU.RCP R46, R37 ;  /* 0x00000025002e7308 */ /* 0x000e220000001000 */
[----:B------:R-:W-:Y:S01]  /*14f0*/  @!P2 FMUL R35, R35, 16777216 ;  /* 0x4b8000002323a820 */ /* 0x000fe20000400000 */
[----:B------:R-:W-:Y:S01]  /*1500*/  IMAD R49, R2, 0x4, R49 ;  /* 0x0000000402317824 */ /* 0x000fe200078e0231 */
[----:B------:R-:W-:Y:S02]  /*1510*/  LEA.HI R5, R5, UR4, RZ, 0x1d ;  /* 0x0000000405057c11 */ /* 0x000fe4000f8fe8ff */
[----:B------:R-:W-:Y:S02]  /*1520*/  LEA.HI R25, R12, UR4, RZ, 0x1d ;  /* 0x000000040c197c11 */ /* 0x000fe4000f8fe8ff */
[----:B------:R1:W-:Y:S01]  /*1530*/  STS [R49+0x200], R14 ;  /* 0x0002000e31007388 */ /* 0x0003e20000000800 */
[----:B------:R-:W-:Y:S02]  /*1540*/  LEA.HI R55, R48, UR4, RZ, 0x1d ;  /* 0x0000000430377c11 */ /* 0x000fe4000f8fe8ff */
[----:B------:R-:W-:Y:S01]  /*1550*/  LEA.HI R57, R50, UR4, RZ, 0x1d ;  /* 0x0000000432397c11 */ /* 0x000fe2000f8fe8ff */
[----:B0-----:R-:W-:Y:S01]  /*1560*/  FMUL R46, R46, R35 ;  /* 0x000000232e2e7220 */ /* 0x001fe20000400000 */
[----:B------:R-:W-:-:S02]  /*1570*/  LEA.HI R59, R56, UR4, RZ, 0x1d ;  /* 0x00000004383b7c11 */ /* 0x000fc4000f8fe8ff */
[----:B-1----:R-:W-:Y:S01]  /*1580*/  LEA.HI R49, R26, UR4, RZ, 0x1d ;  /* 0x000000041a317c11 */ /* 0x002fe2000f8fe8ff */
[C---:B------:R-:W-:Y:S02]  /*1590*/  IMAD R26, R2.reuse, 0x4, R5 ;  /* 0x00000004021a7824 */ /* 0x040fe400078e0205 */
[C---:B------:R-:W-:Y:S02]  /*15a0*/  IMAD R25, R2.reuse, 0x4, R25 ;  /* 0x0000000402197824 */ /* 0x040fe400078e0219 */
[----:B------:R-:W-:Y:S01]  /*15b0*/  IMAD R12, R2, 0x4, R51 ;  /* 0x00000004020c7824 */ /* 0x000fe200078e0233 */
[----:B------:R-:W-:Y:S01]  /*15c0*/  P2R R15, PR, RZ, 0x1 ;  /* 0x00000001ff0f7803 */ /* 0x000fe20000000000 */
[----:B--2---:R-:W-:Y:S01]  /*15d0*/  FADD R28, -R20, R28 ;  /* 0x0000001c141c7221 */ /* 0x004fe20000000100 */
[----:B------:R-:W-:Y:S01]  /*15e0*/  FADD R30, -R22, R30 ;  /* 0x0000001e161e7221 */ /* 0x000fe20000000100 */
[C---:B------:R-:W-:Y:S02]  /*15f0*/  LOP3.LUT R20, R27.reuse, 0x100, RZ, 0xfc, !PT ;  /* 0x000001001b147812 */ /* 0x040fe400078efcff */
[----:B------:R-:W-:Y:S01]  /*1600*/  LOP3.LUT R22, R27, 0x120, RZ, 0xfc, !PT ;  /* 0x000001201b167812 */ /* 0x000fe200078efcff */
[----:B------:R-:W-:Y:S01]  /*1610*/  FADD R31, -R23, R31 ;  /* 0x0000001f171f7221 */ /* 0x000fe20000000100 */
[----:B------:R-:W-:-:S02]  /*1620*/  LEA.HI R23, R20, UR4, RZ, 0x1d ;  /* 0x0000000414177c11 */ /* 0x000fc4000f8fe8ff */
[----:B------:R-:W-:-:S03]  /*1630*/  LEA.HI R27, R22, UR4, RZ, 0x1d ;  /* 0x00000004161b7c11 */ /* 0x000fc6000f8fe8ff */
[C---:B------:R-:W-:Y:S02]  /*1640*/  IMAD R24, R2.reuse, 0x4, R23 ;  /* 0x0000000402187824 */ /* 0x040fe400078e0217 */
[----:B------:R-:W-:Y:S01]  /*1650*/  IMAD R23, R2, 0x4, R27 ;  /* 0x0000000402177824 */ /* 0x000fe200078e021b */
[----:B------:R-:W-:Y:S02]  /*1660*/  SHF.R.U32.HI R27, RZ, 0x5, R6 ;  /* 0x00000005ff1b7819 */ /* 0x000fe40000011606 */
[----:B------:R-:W-:Y:S01]  /*1670*/  LOP3.LUT R6, R6, 0xff, RZ, 0xc0, !PT ;  /* 0x000000ff06067812 */ /* 0x000fe200078ec0ff */
[----:B------:R-:W-:-:S04]  /*1680*/  FMUL R33, R33, R28 ;  /* 0x0000001c21217220 */ /* 0x000fc80000400000 */
[----:B------:R-:W-:Y:S01]  /*1690*/  IMAD R28, R6, 0x4, R7 ;  /* 0x00000004061c7824 */ /* 0x000fe200078e0207 */
[----:B------:R-:W-:Y:S02]  /*16a0*/  FSEL R7, R54, RZ, P1 ;  /* 0x000000ff36077208 */ /* 0x000fe40000800000 */
[----:B------:R-:W-:Y:S01]  /*16b0*/  FSETP.GEU.AND P1, PT, R52, RZ, PT ;  /* 0x000000ff3400720b */ /* 0x000fe20003f2e000 */
[----:B------:R-:W-:Y:S01]  /*16c0*/  IMAD R22, R2, 0x4, R47 ;  /* 0x0000000402167824 */ /* 0x000fe200078e022f */
[----:B------:R-:W-:Y:S02]  /*16d0*/  LOP3.LUT R47, R6, 0x300, RZ, 0xfc, !PT ;  /* 0x00000300062f7812 */ /* 0x000fe400078efcff */
[----:B------:R-:W-:Y:S02]  /*16e0*/  FSEL R52, R52, RZ, P1 ;  /* 0x000000ff34347208 */ /* 0x000fe40000800000 */
[----:B------:R-:W-:Y:S01]  /*16f0*/  FSETP.GEU.AND P1, PT, R45, RZ, PT ;  /* 0x000000ff2d00720b */ /* 0x000fe20003f2e000 */
[----:B------:R-:W-:Y:S01]  /*1700*/  FMUL R39, R39, R30 ;  /* 0x0000001e27277220 */ /* 0x000fe20000400000 */
[----:B------:R-:W-:-:S04]  /*1710*/  SHF.R.U32.HI R47, RZ, 0x3, R47 ;  /* 0x00000003ff2f7819 */ /* 0x000fc8000001162f */
[----:B------:R-:W-:Y:S01]  /*1720*/  LOP3.LUT R47, R47, 0x7c, RZ, 0xc0, !PT ;  /* 0x0000007c2f2f7812 */ /* 0x000fe200078ec0ff */
[----:B---3--:R-:W-:Y:S01]  /*1730*/  FFMA R30, R16, R33, R40 ;  /* 0x00000021101e7223 */ /* 0x008fe20000000028 */
[----:B------:R-:W-:Y:S02]  /*1740*/  FSEL R40, R45, RZ, P1 ;  /* 0x000000ff2d287208 */ /* 0x000fe40000800000 */
[----:B------:R-:W-:-:S04]  /*1750*/  FSETP.GEU.AND P1, PT, R32, RZ, PT ;  /* 0x000000ff2000720b */ /* 0x000fc80003f2e000 */
[----:B------:R-:W-:Y:S02]  /*1760*/  FSEL R45, R32, RZ, P1 ;  /* 0x000000ff202d7208 */ /* 0x000fe40000800000 */
[----:B------:R-:W-:Y:S01]  /*1770*/  FSETP.GEU.AND P1, PT, R9, RZ, PT ;  /* 0x000000ff0900720b */ /* 0x000fe20003f2e000 */
[----:B------:R-:W-:Y:S01]  /*1780*/  FFMA R18, R18, R39, R42 ;  /* 0x0000002712127223 */ /* 0x000fe2000000002a */
[----:B------:R-:W-:Y:S02]  /*1790*/  VIADD R47, R47, UR4 ;  /* 0x000000042f2f7c36 */ /* 0x000fe40008000000 */
[----:B------:R-:W-:Y:S01]  /*17a0*/  FSEL R42, R9, RZ, P1 ;  /* 0x000000ff092a7208 */ /* 0x000fe20000800000 */
[----:B------:R-:W-:Y:S01]  /*17b0*/  FADD R29, -R21, R29 ;  /* 0x0000001d151d7221 */ /* 0x000fe20000000100 */
[----:B------:R-:W-:Y:S02]  /*17c0*/  FSETP.GEU.AND P1, PT, R10, RZ, PT ;  /* 0x000000ff0a00720b */ /* 0x000fe40003f2e000 */
[C---:B------:R-:W-:Y:S01]  /*17d0*/  LOP3.LUT R37, R6.reuse, 0xb00, RZ, 0xfc, !PT ;  /* 0x00000b0006257812 */ /* 0x040fe200078efcff */
[----:B------:R-:W-:Y:S01]  /*17e0*/  IMAD R16, R6, 0x4, R47 ;  /* 0x0000000406107824 */ /* 0x000fe200078e022f */
[----:B------:R-:W-:Y:S01]  /*17f0*/  LEA.HI R21, R8, UR4, RZ, 0x1d ;  /* 0x0000000408157c11 */ /* 0x000fe2000f8fe8ff */
[----:B------:R-:W-:Y:S01]  /*1800*/  FMUL R46, R46, R31 ;  /* 0x0000001f2e2e7220 */ /* 0x000fe20000400000 */
[----:B------:R-:W-:Y:S01]  /*1810*/  FSEL R47, R10, RZ, P1 ;  /* 0x000000ff0a2f7208 */ /* 0x000fe20000800000 */
[----:B------:R-:W-:Y:S01]  /*1820*/  FMUL R34, R34, R29 ;  /* 0x0000001d22227220 */ /* 0x000fe20000400000 */
[----:B------:R-:W-:-:S02]  /*1830*/  SGXT.U32 R27, R27, 0x3 ;  /* 0x000000031b1b781a */ /* 0x000fc40000000000 */
[----:B------:R-:W-:Y:S02]  /*1840*/  SHF.R.U32.HI R37, RZ, 0x3, R37 ;  /* 0x00000003ff257819 */ /* 0x000fe40000011625 */
[----:B------:R-:W-:Y:S01]  /*1850*/  FSETP.GEU.AND P1, PT, R11, RZ, PT ;  /* 0x000000ff0b00720b */ /* 0x000fe20003f2e000 */
[C---:B------:R-:W-:Y:S02]  /*1860*/  IMAD R5, R2.reuse, 0x4, R21 ;  /* 0x0000000402057824 */ /* 0x040fe400078e0215 */
[----:B------:R-:W-:Y:S01]  /*1870*/  FFMA R19, R19, R46, R43 ;  /* 0x0000002e13137223 */ /* 0x000fe2000000002b */
[----:B------:R-:W-:Y:S01]  /*1880*/  IMAD R21, R2, 0x4, R49 ;  /* 0x0000000402157824 */ /* 0x000fe200078e0231 */
[----:B------:R-:W-:Y:S01]  /*1890*/  LOP3.LUT R4, R4, R27, RZ, 0xfc, !PT ;  /* 0x0000001b04047212 */ /* 0x000fe200078efcff */
[C---:B------:R-:W-:Y:S02]  /*18a0*/  IMAD R20, R2.reuse, 0x4, R55 ;  /* 0x0000000402147824 */ /* 0x040fe400078e0237 */
[----:B------:R-:W-:Y:S01]  /*18b0*/  FFMA R41, R17, R34, R41 ;  /* 0x0000002211297223 */ /* 0x000fe20000000029 */
[C---:B------:R-:W-:Y:S01]  /*18c0*/  IMAD R8, R2.reuse, 0x4, R57 ;  /* 0x0000000402087824 */ /* 0x040fe200078e0239 */
[----:B------:R-:W-:Y:S01]  /*18d0*/  LOP3.LUT R37, R37, 0x17c, RZ, 0xc0, !PT ;  /* 0x0000017c25257812 */ /* 0x000fe200078ec0ff */
[----:B------:R-:W-:Y:S01]  /*18e0*/  IMAD R2, R2, 0x4, R59 ;  /* 0x0000000402027824 */ /* 0x000fe200078e023b */
[----:B------:R-:W-:-:S02]  /*18f0*/  FSEL R46, R11, RZ, P1 ;  /* 0x000000ff0b2e7208 */ /* 0x000fc40000800000 */
[C---:B------:R-:W-:Y:S02]  /*1900*/  LOP3.LUT R29, R6.reuse, 0x100, RZ, 0xfc, !PT ;  /* 0x00000100061d7812 */ /* 0x040fe400078efcff */
[C---:B------:R-:W-:Y:S02]  /*1910*/  LOP3.LUT R59, R6.reuse, 0x200, RZ, 0xfc, !PT ;  /* 0x00000200063b7812 */ /* 0x040fe400078efcff */
[C---:B------:R-:W-:Y:S02]  /*1920*/  LOP3.LUT R27, R6.reuse, 0x400, RZ, 0xfc, !PT ;  /* 0x00000400061b7812 */ /* 0x040fe400078efcff */
[C---:B------:R-:W-:Y:S02]  /*1930*/  LOP3.LUT R57, R6.reuse, 0x500, RZ, 0xfc, !PT ;  /* 0x0000050006397812 */ /* 0x040fe400078efcff */
[C---:B------:R-:W-:Y:S02]  /*1940*/  LOP3.LUT R17, R6.reuse, 0x600, RZ, 0xfc, !PT ;  /* 0x0000060006117812 */ /* 0x040fe400078efcff */
[----:B------:R-:W-:-:S02]  /*1950*/  LOP3.LUT R55, R6, 0x700, RZ, 0xfc, !PT ;  /* 0x0000070006377812 */ /* 0x000fc400078efcff */
[C---:B------:R-:W-:Y:S02]  /*1960*/  LOP3.LUT R33, R6.reuse, 0x800, RZ, 0xfc, !PT ;  /* 0x0000080006217812 */ /* 0x040fe400078efcff */
[C---:B------:R-:W-:Y:S02]  /*1970*/  LOP3.LUT R51, R6.reuse, 0x900, RZ, 0xfc, !PT ;  /* 0x0000090006337812 */ /* 0x040fe400078efcff */
[C---:B------:R-:W-:Y:S02]  /*1980*/  LOP3.LUT R31, R6.reuse, 0xa00, RZ, 0xfc, !PT ;  /* 0x00000a00061f7812 */ /* 0x040fe400078efcff */
[C---:B------:R-:W-:Y:S02]  /*1990*/  LOP3.LUT R35, R6.reuse, 0xc00, RZ, 0xfc, !PT ;  /* 0x00000c0006237812 */ /* 0x040fe400078efcff */
[C---:B------:R-:W-:Y:S02]  /*19a0*/  LOP3.LUT R49, R6.reuse, 0xd00, RZ, 0xfc, !PT ;  /* 0x00000d0006317812 */ /* 0x040fe400078efcff */
[----:B------:R-:W-:-:S02]  /*19b0*/  LOP3.LUT R39, R6, 0xe00, RZ, 0xfc, !PT ;  /* 0x00000e0006277812 */ /* 0x000fc400078efcff */
[----:B------:R-:W-:Y:S02]  /*19c0*/  FSETP.GEU.AND P1, PT, R30, RZ, PT ;  /* 0x000000ff1e00720b */ /* 0x000fe40003f2e000 */
[----:B------:R-:W-:Y:S01]  /*19d0*/  LOP3.LUT R43, R6, 0xf00, RZ, 0xfc, !PT ;  /* 0x00000f00062b7812 */ /* 0x000fe200078efcff */
[----:B------:R-:W-:Y:S01]  /*19e0*/  VIADD R37, R37, UR4 ;  /* 0x0000000425257c36 */ /* 0x000fe20008000000 */
[----:B------:R-:W-:Y:S02]  /*19f0*/  SHF.R.U32.HI R29, RZ, 0x3, R29 ;  /* 0x00000003ff1d7819 */ /* 0x000fe4000001161d */
[----:B------:R-:W-:Y:S02]  /*1a00*/  SHF.R.U32.HI R59, RZ, 0x3, R59 ;  /* 0x00000003ff3b7819 */ /* 0x000fe4000001163b */
[----:B------:R-:W-:Y:S02]  /*1a10*/  SHF.R.U32.HI R27, RZ, 0x3, R27 ;  /* 0x00000003ff1b7819 */ /* 0x000fe4000001161b */
[----:B------:R-:W-:-:S02]  /*1a20*/  SHF.R.U32.HI R57, RZ, 0x3, R57 ;  /* 0x00000003ff397819 */ /* 0x000fc40000011639 */
[----:B------:R-:W-:Y:S02]  /*1a30*/  SHF.R.U32.HI R17, RZ, 0x3, R17 ;  /* 0x00000003ff117819 */ /* 0x000fe40000011611 */
[----:B------:R-:W-:Y:S02]  /*1a40*/  SHF.R.U32.HI R55, RZ, 0x3, R55 ;  /* 0x00000003ff377819 */ /* 0x000fe40000011637 */
[----:B------:R-:W-:Y:S02]  /*1a50*/  SHF.R.U32.HI R33, RZ, 0x3, R33 ;  /* 0x00000003ff217819 */ /* 0x000fe40000011621 */
[----:B------:R-:W-:Y:S02]  /*1a60*/  SHF.R.U32.HI R51, RZ, 0x3, R51 ;  /* 0x00000003ff337819 */ /* 0x000fe40000011633 */
[----:B------:R-:W-:Y:S02]  /*1a70*/  SHF.R.U32.HI R31, RZ, 0x3, R31 ;  /* 0x00000003ff1f7819 */ /* 0x000fe4000001161f */
[----:B------:R-:W-:-:S02]  /*1a80*/  SHF.R.U32.HI R35, RZ, 0x3, R35 ;  /* 0x00000003ff237819 */ /* 0x000fc40000011623 */
[----:B------:R-:W-:Y:S02]  /*1a90*/  SHF.R.U32.HI R49, RZ, 0x3, R49 ;  /* 0x00000003ff317819 */ /* 0x000fe40000011631 */
[----:B------:R-:W-:Y:S02]  /*1aa0*/  SHF.R.U32.HI R39, RZ, 0x3, R39 ;  /* 0x00000003ff277819 */ /* 0x000fe40000011627 */
[----:B------:R-:W-:Y:S02]  /*1ab0*/  FSEL R11, R30, RZ, P1 ;  /* 0x000000ff1e0b7208 */ /* 0x000fe40000800000 */
[----:B------:R-:W-:Y:S02]  /*1ac0*/  SHF.R.U32.HI R43, RZ, 0x3, R43 ;  /* 0x00000003ff2b7819 */ /* 0x000fe4000001162b */
[----:B------:R-:W-:Y:S01]  /*1ad0*/  FSETP.GEU.AND P1, PT, R41, RZ, PT ;  /* 0x000000ff2900720b */ /* 0x000fe20003f2e000 */
[----:B------:R-:W-:Y:S01]  /*1ae0*/  IMAD R30, R6, 0x4, R37 ;  /* 0x00000004061e7824 */ /* 0x000fe200078e0225 */
[----:B------:R-:W-:-:S02]  /*1af0*/  LOP3.LUT R29, R29, 0x3c, RZ, 0xc0, !PT ;  /* 0x0000003c1d1d7812 */ /* 0x000fc400078ec0ff */
[----:B------:R-:W-:Y:S02]  /*1b00*/  LOP3.LUT R59, R59, 0x5c, RZ, 0xc0, !PT ;  /* 0x0000005c3b3b7812 */ /* 0x000fe400078ec0ff */
[----:B------:R-:W-:Y:S02]  /*1b10*/  LOP3.LUT R27, R27, 0x9c, RZ, 0xc0, !PT ;  /* 0x0000009c1b1b7812 */ /* 0x000fe400078ec0ff */
[----:B------:R-:W-:Y:S02]  /*1b20*/  LOP3.LUT R57, R57, 0xbc, RZ, 0xc0, !PT ;  /* 0x000000bc39397812 */ /* 0x000fe400078ec0ff */
[----:B------:R-:W-:Y:S02]  /*1b30*/  LOP3.LUT R17, R17, 0xdc, RZ, 0xc0, !PT ;  /* 0x000000dc11117812 */ /* 0x000fe400078ec0ff */
[----:B------:R-:W-:Y:S02]  /*1b40*/  LOP3.LUT R55, R55, 0xfc, RZ, 0xc0, !PT ;  /* 0x000000fc37377812 */ /* 0x000fe400078ec0ff */
[----:B------:R-:W-:-:S02]  /*1b50*/  LOP3.LUT R33, R33, 0x11c, RZ, 0xc0, !PT ;  /* 0x0000011c21217812 */ /* 0x000fc400078ec0ff */
[----:B------:R-:W-:Y:S02]  /*1b60*/  LOP3.LUT R51, R51, 0x13c, RZ, 0xc0, !PT ;  /* 0x0000013c33337812 */ /* 0x000fe400078ec0ff */
[----:B------:R-:W-:Y:S02]  /*1b70*/  LOP3.LUT R31, R31, 0x15c, RZ, 0xc0, !PT ;  /* 0x0000015c1f1f7812 */ /* 0x000fe400078ec0ff */
[----:B------:R-:W-:Y:S02]  /*1b80*/  LOP3.LUT R35, R35, 0x19c, RZ, 0xc0, !PT ;  /* 0x0000019c23237812 */ /* 0x000fe400078ec0ff */
[----:B------:R-:W-:Y:S02]  /*1b90*/  LOP3.LUT R49, R49, 0x1bc, RZ, 0xc0, !PT ;  /* 0x000001bc31317812 */ /* 0x000fe400078ec0ff */
[----:B------:R-:W-:Y:S02]  /*1ba0*/  LOP3.LUT R39, R39, 0x1dc, RZ, 0xc0, !PT ;  /* 0x000001dc27277812 */ /* 0x000fe400078ec0ff */
[----:B------:R-:W-:-:S02]  /*1bb0*/  LOP3.LUT R43, R43, 0x1fc, RZ, 0xc0, !PT ;  /* 0x000001fc2b2b7812 */ /* 0x000fc400078ec0ff */
[----:B------:R-:W-:Y:S02]  /*1bc0*/  FSEL R37, R41, RZ, P1 ;  /* 0x000000ff29257208 */ /* 0x000fe40000800000 */
[C---:B------:R-:W-:Y:S01]  /*1bd0*/  FSETP.GEU.AND P1, PT, R18.reuse, RZ, PT ;  /* 0x000000ff1200720b */ /* 0x040fe20003f2e000 */
[----:B------:R-:W-:Y:S01]  /*1be0*/  VIADD R29, R29, UR4 ;  /* 0x000000041d1d7c36 */ /* 0x000fe20008000000 */
[----:B------:R0:W-:Y:S01]  /*1bf0*/  STS [R26+0x280], R7 ;  /* 0x000280071a007388 */ /* 0x0001e20000000800 */
[----:B------:R-:W-:Y:S01]  /*1c00*/  VIADD R59, R59, UR4 ;  /* 0x000000043b3b7c36 */ /* 0x000fe20008000000 */
[----:B------:R-:W-:Y:S01]  /*1c10*/  FSEL R41, R18, RZ, P1 ;  /* 0x000000ff12297208 */ /* 0x000fe20000800000 */
[----:B------:R-:W-:Y:S02]  /*1c20*/  VIADD R27, R27, UR4 ;  /* 0x000000041b1b7c36 */ /* 0x000fe40008000000 */
[----:B------:R-:W-:Y:S02]  /*1c30*/  VIADD R57, R57, UR4 ;  /* 0x0000000439397c36 */ /* 0x000fe40008000000 */
[----:B------:R-:W-:-:S02]  /*1c40*/  VIADD R17, R17, UR4 ;  /* 0x0000000411117c36 */ /* 0x000fc40008000000 */
[----:B------:R-:W-:Y:S02]  /*1c50*/  VIADD R55, R55, UR4 ;  /* 0x0000000437377c36 */ /* 0x000fe40008000000 */
[----:B------:R-:W-:Y:S02]  /*1c60*/  VIADD R33, R33, UR4 ;  /* 0x0000000421217c36 */ /* 0x000fe40008000000 */
[----:B------:R-:W-:Y:S02]  /*1c70*/  VIADD R51, R51, UR4 ;  /* 0x0000000433337c36 */ /* 0x000fe40008000000 */
[----:B------:R-:W-:Y:S02]  /*1c80*/  VIADD R31, R31, UR4 ;  /* 0x000000041f1f7c36 */ /* 0x000fe40008000000 */
[----:B------:R-:W-:Y:S02]  /*1c90*/  VIADD R35, R35, UR4 ;  /* 0x0000000423237c36 */ /* 0x000fe40008000000 */
[----:B------:R-:W-:-:S02]  /*1ca0*/  VIADD R49, R49, UR4 ;  /* 0x0000000431317c36 */ /* 0x000fc40008000000 */
[----:B------:R-:W-:Y:S01]  /*1cb0*/  VIADD R39, R39, UR4 ;  /* 0x0000000427277c36 */ /* 0x000fe20008000000 */
[----:B------:R-:W-:Y:S01]  /*1cc0*/  FSETP.GEU.AND P1, PT, R19, RZ, PT ;  /* 0x000000ff1300720b */ /* 0x000fe20003f2e000 */
[----:B------:R-:W-:Y:S01]  /*1cd0*/  VIADD R43, R43, UR4 ;  /* 0x000000042b2b7c36 */ /* 0x000fe20008000000 */
[----:B------:R-:W-:Y:S01]  /*1ce0*/  STS [R5+0x300], R52 ;  /* 0x0003003405007388 */ /* 0x000fe20000000800 */
[C---:B------:R-:W-:Y:S02]  /*1cf0*/  IMAD R29, R6.reuse, 0x4, R29 ;  /* 0x00000004061d7824 */ /* 0x040fe400078e021d */
[C---:B------:R-:W-:Y:S01]  /*1d00*/  IMAD R9, R6.reuse, 0x4, R59 ;  /* 0x0000000406097824 */ /* 0x040fe200078e023b */
[----:B------:R-:W-:Y:S01]  /*1d10*/  STS [R25+0x380], R40 ;  /* 0x0003802819007388 */ /* 0x000fe20000000800 */
[----:B------:R-:W-:Y:S01]  /*1d20*/  IMAD R27, R6, 0x4, R27 ;  /* 0x00000004061b7824 */ /* 0x000fe200078e021b */
[----:B------:R-:W-:Y:S01]  /*1d30*/  FSETP.GTU.AND P0, PT, R52, RZ, PT ;  /* 0x000000ff3400720b */ /* 0x000fe20003f0c000 */
[C---:B------:R-:W-:Y:S01]  /*1d40*/  IMAD R10, R6.reuse, 0x4, R57 ;  /* 0x00000004060a7824 */ /* 0x040fe200078e0239 */
[----:B------:R-:W-:Y:S01]  /*1d50*/  STS [R24+0x400], R45 ;  /* 0x0004002d18007388 */ /* 0x000fe20000000800 */
[----:B------:R-:W-:Y:S01]  /*1d60*/  IMAD R17, R6, 0x4, R17 ;  /* 0x0000000406117824 */ /* 0x000fe200078e0211 */
[----:B0-----:R-:W-:Y:S01]  /*1d70*/  LOP3.LUT R26, R4, 0x18, RZ, 0xfc, !PT ;  /* 0x00000018041a7812 */ /* 0x001fe200078efcff */
[C---:B------:R-:W-:Y:S01]  /*1d80*/  IMAD R34, R6.reuse, 0x4, R55 ;  /* 0x0000000406227824 */ /* 0x040fe200078e0237 */
[----:B------:R-:W-:Y:S01]  /*1d90*/  STS [R23+0x480], R42 ;  /* 0x0004802a17007388 */ /* 0x000fe20000000800 */
[C---:B------:R-:W-:Y:S01]  /*1da0*/  IMAD R33, R6.reuse, 0x4, R33 ;  /* 0x0000000406217824 */ /* 0x040fe200078e0221 */
[----:B------:R-:W-:Y:S01]  /*1db0*/  FSETP.GTU.AND P2, PT, R45, RZ, PT ;  /* 0x000000ff2d00720b */ /* 0x000fe20003f4c000 */
[----:B------:R-:W-:-:S02]  /*1dc0*/  IMAD R32, R6, 0x4, R51 ;  /* 0x0000000406207824 */ /* 0x000fc400078e0233 */
[C---:B------:R-:W-:Y:S02]  /*1dd0*/  IMAD R31, R6.reuse, 0x4, R31 ;  /* 0x00000004061f7824 */ /* 0x040fe400078e021f */
[C---:B------:R-:W-:Y:S02]  /*1de0*/  IMAD R35, R6.reuse, 0x4, R35 ;  /* 0x0000000406237824 */ /* 0x040fe400078e0223 */
[C---:B------:R-:W-:Y:S02]  /*1df0*/  IMAD R36, R6.reuse, 0x4, R49 ;  /* 0x0000000406247824 */ /* 0x040fe400078e0231 */
[C---:B------:R-:W-:Y:S01]  /*1e00*/  IMAD R39, R6.reuse, 0x4, R39 ;  /* 0x0000000406277824 */ /* 0x040fe200078e0227 */
[----:B------:R0:W-:Y:S01]  /*1e10*/  STS [R22+0x500], R47 ;  /* 0x0005002f16007388 */ /* 0x0001e20000000800 */
[----:B------:R-:W-:Y:S01]  /*1e20*/  IMAD R6, R6, 0x4, R43 ;  /* 0x0000000406067824 */ /* 0x000fe200078e022b */
[----:B------:R-:W-:Y:S01]  /*1e30*/  FSEL R43, R19, RZ, P1 ;  /* 0x000000ff132b7208 */ /* 0x000fe20000800000 */
[----:B------:R-:W-:Y:S01]  /*1e40*/  ULDC.64 UR4, c[0x0][0x240] ;  /* 0x0000900000047ab9 */ /* 0x000fe20000000a00 */
[----:B------:R1:W-:Y:S04]  /*1e50*/  STS [R21+0x580], R46 ;  /* 0x0005802e15007388 */ /* 0x0003e80000000800 */
[----:B------:R-:W-:Y:S04]  /*1e60*/  STS [R12+0x600], R11 ;  /* 0x0006000b0c007388 */ /* 0x000fe80000000800 */
[----:B------:R-:W-:Y:S04]  /*1e70*/  STS [R20+0x680], R37 ;  /* 0x0006802514007388 */ /* 0x000fe80000000800 */
[----:B------:R-:W-:Y:S04]  /*1e80*/  STS [R8+0x700], R41 ;  /* 0x0007002908007388 */ /* 0x000fe80000000800 */
[----:B------:R2:W-:Y:S01]  /*1e90*/  STS [R2+0x780], R43 ;  /* 0x0007802b02007388 */ /* 0x0005e20000000800 */
[----:B------:R-:W-:Y:S01]  /*1ea0*/  BAR.SYNC.DEFER_BLOCKING 0x0 ;  /* 0x0000000000007b1d */ /* 0x000fe20000010000 */
[----:B------:R-:W-:-:S02]  /*1eb0*/  FSETP.GTU.AND P1, PT, R40, RZ, PT ;  /* 0x000000ff2800720b */ /* 0x000fc40003f2c000 */
[C---:B0-----:R-:W-:Y:S02]  /*1ec0*/  LOP3.LUT R22, R4.reuse, 0x28, RZ, 0xfc, !PT ;  /* 0x0000002804167812 */ /* 0x041fe400078efcff */
[----:B------:R-:W-:Y:S02]  /*1ed0*/  LOP3.LUT R40, R4, 0x10, RZ, 0xfc, !PT ;  /* 0x0000001004287812 */ /* 0x000fe400078efcff */
[----:B------:R-:W-:Y:S01]  /*1ee0*/  P2R R48, PR, RZ, 0x2 ;  /* 0x00000002ff307803 */ /* 0x000fe20000000000 */
[--C-:B------:R-:W-:Y:S01]  /*1ef0*/  IMAD R59, R22, 0x19, R3.reuse ;  /* 0x00000019163b7824 */ /* 0x100fe200078e0203 */
[----:B------:R-:W-:Y:S01]  /*1f00*/  FSETP.GTU.AND P1, PT, R44, RZ, PT ;  /* 0x000000ff2c00720b */ /* 0x000fe20003f2c000 */
[--C-:B------:R-:W-:Y:S01]  /*1f10*/  IMAD R22, R26, 0x19, R3.reuse ;  /* 0x000000191a167824 */ /* 0x100fe200078e0203 */
[----:B------:R-:W-:Y:S01]  /*1f20*/  P2R R5, PR, RZ, 0x1 ;  /* 0x00000001ff057803 */ /* 0x000fe20000000000 */
[----:B------:R-:W-:Y:S01]  /*1f30*/  IMAD R26, R40, 0x19, R3 ;  /* 0x00000019281a7824 */ /* 0x000fe200078e0203 */
[----:B------:R-:W-:-:S02]  /*1f40*/  FSETP.GTU.AND P3, PT, R42, RZ, PT ;  /* 0x000000ff2a00720b */ /* 0x000fc40003f6c000 */
[----:B------:R-:W-:Y:S02]  /*1f50*/  FSETP.GTU.AND P0, PT, R53, RZ, PT ;  /* 0x000000ff3500720b */ /* 0x000fe40003f0c000 */
[C---:B------:R-:W-:Y:S02]  /*1f60*/  LOP3.LUT R55, R4.reuse, 0x70, RZ, 0xfc, !PT ;  /* 0x0000007004377812 */ /* 0x040fe400078efcff */
[C---:B------:R-:W-:Y:S02]  /*1f70*/  LOP3.LUT R57, R4.reuse, 0x68, RZ, 0xfc, !PT ;  /* 0x0000006804397812 */ /* 0x040fe400078efcff */
[C---:B------:R-:W-:Y:S02]  /*1f80*/  LOP3.LUT R51, R4.reuse, 0x60, RZ, 0xfc, !PT ;  /* 0x0000006004337812 */ /* 0x040fe400078efcff */
[C---:B------:R-:W-:Y:S01]  /*1f90*/  LOP3.LUT R49, R4.reuse, 0x58, RZ, 0xfc, !PT ;  /* 0x0000005804317812 */ /* 0x040fe200078efcff */
[----:B------:R-:W0:Y:S01]  /*1fa0*/  LDS R28, [R28] ;  /* 0x000000001c1c7984 */ /* 0x000e220000000800 */
[----:B------:R-:W-:-:S02]  /*1fb0*/  LOP3.LUT R24, R4, 0x20, RZ, 0xfc, !PT ;  /* 0x0000002004187812 */ /* 0x000fc400078efcff */
[----:B------:R-:W-:Y:S01]  /*1fc0*/  FSETP.GTU.AND P5, PT, R46, RZ, PT ;  /* 0x000000ff2e00720b */ /* 0x000fe20003fac000 */
[----:B------:R-:W3:Y:S01]  /*1fd0*/  LDS R29, [R29+0x400] ;  /* 0x000400001d1d7984 */ /* 0x000ee20000000800 */
[----:B------:R-:W-:Y:S02]  /*1fe0*/  SEL R40, RZ, 0x1, P1 ;  /* 0x00000001ff287807 */ /* 0x000fe40000800000 */
[C---:B------:R-:W-:Y:S02]  /*1ff0*/  LOP3.LUT R60, R4.reuse, 0x50, RZ, 0xfc, !PT ;  /* 0x00000050043c7812 */ /* 0x040fe400078efcff */
[C---:B------:R-:W-:Y:S02]  /*2000*/  LOP3.LUT R58, R4.reuse, 0x48, RZ, 0xfc, !PT ;  /* 0x00000048043a7812 */ /* 0x040fe400078efcff */
[C---:B------:R-:W-:Y:S02]  /*2010*/  LOP3.LUT R56, R4.reuse, 0x40, RZ, 0xfc, !PT ;  /* 0x0000004004387812 */ /* 0x040fe400078efcff */
[----:B------:R-:W-:-:S02]  /*2020*/  LOP3.LUT R54, R4, 0x38, RZ, 0xfc, !PT ;  /* 0x0000003804367812 */ /* 0x000fc400078efcff */
[C---:B------:R-:W-:Y:S02]  /*2030*/  LOP3.LUT R18, R4.reuse, 0x30, RZ, 0xfc, !PT ;  /* 0x0000003004127812 */ /* 0x040fe400078efcff */
[----:B------:R-:W-:Y:S02]  /*2040*/  P2R R50, PR, RZ, 0x4 ;  /* 0x00000004ff327803 */ /* 0x000fe40000000000 */
[----:B------:R-:W-:Y:S01]  /*2050*/  FSETP.GTU.AND P4, PT, R47, RZ, PT ;  /* 0x000000ff2f00720b */ /* 0x000fe20003f8c000 */
[C---:B------:R-:W-:Y:S01]  /*2060*/  IMAD R19, R4.reuse, 0x19, R3 ;  /* 0x0000001904137824 */ /* 0x040fe200078e0203 */
[C---:B------:R-:W-:Y:S01]  /*2070*/  LOP3.LUT R42, R4.reuse, 0x8, RZ, 0xfc, !PT ;  /* 0x00000008042a7812 */ /* 0x040fe200078efcff */
[----:B------:R-:W4:Y:S01]  /*2080*/  LDS R9, [R9+0x800] ;  /* 0x0008000009097984 */ /* 0x000f220000000800 */
[----:B-1----:R-:W-:Y:S02]  /*2090*/  LOP3.LUT R46, R4, 0x78, RZ, 0xfc, !PT ;  /* 0x00000078042e7812 */ /* 0x002fe400078efcff */
[----:B------:R-:W-:Y:S01]  /*20a0*/  ISETP.NE.AND P1, PT, R48, RZ, PT ;  /* 0x000000ff3000720c */ /* 0x000fe20003f25270 */
[----:B------:R-:W-:Y:S01]  /*20b0*/  LDS R20, [R10+0x1400] ;  /* 0x001400000a147984 */ /* 0x000fe20000000800 */
[----:B------:R-:W-:-:S02]  /*20c0*/  P2R R52, PR, RZ, 0x8 ;  /* 0x00000008ff347803 */ /* 0x000fc40000000000 */
[----:B------:R-:W-:Y:S01]  /*20d0*/  SEL R53, RZ, 0x1, P0 ;  /* 0x00000001ff357807 */ /* 0x000fe20000000000 */
[----:B------:R-:W-:Y:S01]  /*20e0*/  LDS R17, [R17+0x1800] ;  /* 0x0018000011117984 */ /* 0x000fe20000000800 */
[----:B------:R-:W-:Y:S02]  /*20f0*/  FSETP.GTU.AND P3, PT, R38, RZ, PT ;  /* 0x000000ff2600720b */ /* 0x000fe40003f6c000 */
[----:B------:R-:W-:Y:S01]  /*2100*/  FSETP.GTU.AND P2, PT, R13, RZ, PT ;  /* 0x000000ff0d00720b */ /* 0x000fe20003f4c000 */
[----:B------:R-:W-:Y:S01]  /*2110*/  LDS R34, [R34+0x1c00] ;  /* 0x001c000022227984 */ /* 0x000fe20000000800 */
[----:B------:R-:W-:Y:S01]  /*2120*/  ISETP.NE.AND P0, PT, R5, RZ, PT ;  /* 0x000000ff0500720c */ /* 0x000fe20003f05270 */
[--C-:B------:R-:W-:Y:S01]  /*2130*/  IMAD R21, R55, 0x19, R3.reuse ;  /* 0x0000001937157824 */ /* 0x100fe200078e0203 */
[----:B------:R-:W-:Y:S01]  /*2140*/  SEL R38, RZ, 0x1, P1 ;  /* 0x00000001ff267807 */ /* 0x000fe20000800000 */
[--C-:B------:R-:W-:Y:S01]  /*2150*/  IMAD R25, R57, 0x19, R3.reuse ;  /* 0x0000001939197824 */ /* 0x100fe200078e0203 */
[----:B------:R-:W-:Y:S01]  /*2160*/  ISETP.GE.AND P6, PT, R3, 0x19, PT ;  /* 0x000000190300780c */ /* 0x000fe20003fc6270 */
[--C-:B------:R-:W-:Y:S01]  /*2170*/  IMAD R45, R51, 0x19, R3.reuse ;  /* 0x00000019332d7824 */ /* 0x100fe200078e0203 */
[----:B------:R-:W-:Y:S01]  /*2180*/  FSETP.GTU.AND P1, PT, R7, RZ, PT ;  /* 0x000000ff0700720b */ /* 0x000fe20003f2c000 */
[--C-:B------:R-:W-:Y:S01]  /*2190*/  IMAD R47, R49, 0x19, R3.reuse ;  /* 0x00000019312f7824 */ /* 0x100fe200078e0203 */
[----:B------:R-:W-:Y:S01]  /*21a0*/  LDS R33, [R33+0x2000] ;  /* 0x0020000021217984 */ /* 0x000fe20000000800 */
[--C-:B------:R-:W-:Y:S01]  /*21b0*/  IMAD R61, R24, 0x19, R3.reuse ;  /* 0x00000019183d7824 */ /* 0x100fe200078e0203 */
[----:B------:R-:W-:Y:S01]  /*21c0*/  SEL R44, RZ, 0x1, P2 ;  /* 0x00000001ff2c7807 */ /* 0x000fe20001000000 */
[--C-:B------:R-:W-:Y:S01]  /*21d0*/  IMAD R49, R60, 0x19, R3.reuse ;  /* 0x000000193c317824 */ /* 0x100fe200078e0203 */
[----:B------:R-:W-:Y:S01]  /*21e0*/  SEL R7, RZ, 0x1, P0 ;  /* 0x00000001ff077807 */ /* 0x000fe20000000000 */
[--C-:B------:R-:W-:Y:S01]  /*21f0*/  IMAD R51, R58, 0x19, R3.reuse ;  /* 0x000000193a337824 */ /* 0x100fe200078e0203 */
[----:B------:R-:W1:Y:S01]  /*2200*/  LDC.64 R4, c[0x0][0x238] ;  /* 0x00008e00ff047b82 */ /* 0x000e620000000a00 */
[--C-:B------:R-:W-:Y:S01]  /*2210*/  IMAD R55, R56, 0x19, R3.reuse ;  /* 0x0000001938377824 */ /* 0x100fe200078e0203 */
[----:B------:R-:W-:Y:S01]  /*2220*/  LDS R32, [R32+0x2400] ;  /* 0x0024000020207984 */ /* 0x000fe20000000800 */
[----:B------:R-:W-:-:S02]  /*2230*/  IMAD R23, R54, 0x19, R3 ;  /* 0x0000001936177824 */ /* 0x000fc400078e0203 */
[--C-:B------:R-:W-:Y:S01]  /*2240*/  IMAD R57, R18, 0x19, R3.reuse ;  /* 0x0000001912397824 */ /* 0x100fe200078e0203 */
[----:B------:R-:W-:Y:S01]  /*2250*/  LDS R31, [R31+0x2800] ;  /* 0x002800001f1f7984 */ /* 0x000fe20000000800 */
[--C-:B------:R-:W-:Y:S02]  /*2260*/  IMAD R42, R42, 0x19, R3.reuse ;  /* 0x000000192a2a7824 */ /* 0x100fe400078e0203 */
[----:B------:R-:W-:Y:S01]  /*2270*/  IMAD R24, R46, 0x19, R3 ;  /* 0x000000192e187824 */ /* 0x000fe200078e0203 */
[----:B------:R-:W-:Y:S01]  /*2280*/  SEL R3, RZ, 0x1, P3 ;  /* 0x00000001ff037807 */ /* 0x000fe20001800000 */
[----:B------:R-:W-:Y:S01]  /*2290*/  LDS R30, [R30+0x2c00] ;  /* 0x002c00001e1e7984 */ /* 0x000fe20000000800 */
[----:B------:R-:W-:-:S03]  /*22a0*/  ISETP.NE.AND P0, PT, R15, RZ, PT ;  /* 0x000000ff0f00720c */ /* 0x000fc60003f05270 */
[----:B------:R-:W5:Y:S01]  /*22b0*/  LDS R15, [R16+0xc00] ;  /* 0x000c0000100f7984 */ /* 0x000f620000000800 */
[----:B--2---:R-:W-:Y:S02]  /*22c0*/  PRMT R2, R44, 0x3340, R3 ;  /* 0x000033402c027816 */ /* 0x004fe40000000003 */
[----:B------:R-:W-:Y:S01]  /*22d0*/  PRMT R3, R53, 0x3340, R40 ;  /* 0x0000334035037816 */ /* 0x000fe20000000028 */
[----:B------:R-:W-:Y:S04]  /*22e0*/  LDS R35, [R35+0x3000] ;  /* 0x0030000023237984 */ /* 0x000fe80000000800 */
[----:B------:R2:W4:Y:S04]  /*22f0*/  LDS R53, [R27+0x1000] ;  /* 0x001000001b357984 */ /* 0x0005280000000800 */
[----:B------:R-:W4:Y:S04]  /*2300*/  LDS R36, [R36+0x3400] ;  /* 0x0034000024247984 */ /* 0x000f280000000800 */
[----:B------:R-:W4:Y:S04]  /*2310*/  LDS R39, [R39+0x3800] ;  /* 0x0038000027277984 */ /* 0x000f280000000800 */
[----:B------:R-:W4:Y:S01]  /*2320*/  LDS R6, [R6+0x3c00] ;  /* 0x003c000006067984 */ /* 0x000f220000000800 */
[----:B-1----:R-:W-:Y:S01]  /*2330*/  IMAD.WIDE R18, R19, 0x4, R4 ;  /* 0x0000000413127825 */ /* 0x002fe200078e0204 */
[----:B------:R-:W-:-:S03]  /*2340*/  SEL R46, RZ, 0x1, P1 ;  /* 0x00000001ff2e7807 */ /* 0x000fc60000800000 */
[--C-:B------:R-:W-:Y:S01]  /*2350*/  IMAD.WIDE R12, R42, 0x4, R4.reuse ;  /* 0x000000042a0c7825 */ /* 0x100fe200078e0204 */
[----:B------:R-:W-:Y:S01]  /*2360*/  FSETP.GTU.AND P1, PT, R14, RZ, PT ;  /* 0x000000ff0e00720b */ /* 0x000fe20003f2c000 */
[----:B0-----:R0:W-:Y:S01]  /*2370*/  @!P6 STG.E desc[UR6][R18.64], R28 ;  /* 0x0000001c1200e986 */ /* 0x0011e2000c101906 */
[----:B------:R-:W-:Y:S01]  /*2380*/  ISETP.NE.AND P3, PT, R52, RZ, PT ;  /* 0x000000ff3400720c */ /* 0x000fe20003f65270 */
[----:B--2---:R-:W-:Y:S01]  /*2390*/  IMAD.WIDE R26, R26, 0x4, R4 ;  /* 0x000000041a1a7825 */ /* 0x004fe200078e0204 */
[----:B------:R-:W-:Y:S01]  /*23a0*/  ISETP.NE.AND P2, PT, R50, RZ, PT ;  /* 0x000000ff3200720c */ /* 0x000fe20003f45270 */
[----:B---3--:R1:W-:Y:S01]  /*23b0*/  @!P6 STG.E desc[UR6][R12.64], R29 ;  /* 0x0000001d0c00e986 */ /* 0x0083e2000c101906 */
[----:B------:R-:W-:Y:S02]  /*23c0*/  SEL R14, RZ, 0x1, P3 ;  /* 0x00000001ff0e7807 */ /* 0x000fe40001800000 */
[----:B------:R-:W-:Y:S02]  /*23d0*/  FSETP.GTU.AND P3, PT, R43, RZ, PT ;  /* 0x000000ff2b00720b */ /* 0x000fe40003f6c000 */
[----:B0-----:R-:W-:-:S02]  /*23e0*/  SEL R19, RZ, 0x1, P1 ;  /* 0x00000001ff137807 */ /* 0x001fc40000800000 */
[----:B------:R-:W-:Y:S02]  /*23f0*/  FSETP.GTU.AND P1, PT, R11, RZ, PT ;  /* 0x000000ff0b00720b */ /* 0x000fe40003f2c000 */
[----:B-1----:R-:W-:Y:S01]  /*2400*/  SEL R12, RZ, 0x1, P5 ;  /* 0x00000001ff0c7807 */ /* 0x002fe20002800000 */
[----:B------:R-:W-:Y:S01]  /*2410*/  IMAD.WIDE R10, R22, 0x4, R4 ;  /* 0x00000004160a7825 */ /* 0x000fe200078e0204 */
[----:B------:R-:W-:Y:S02]  /*2420*/  FSETP.GTU.AND P5, PT, R37, RZ, PT ;  /* 0x000000ff2500720b */ /* 0x000fe40003fac000 */
[----:B------:R-:W-:Y:S02]  /*2430*/  SEL R13, RZ, 0x1, P4 ;  /* 0x00000001ff0d7807 */ /* 0x000fe40002000000 */
[----:B------:R-:W-:Y:S02]  /*2440*/  FSETP.GTU.AND P4, PT, R41, RZ, PT ;  /* 0x000000ff2900720b */ /* 0x000fe40003f8c000 */
[----:B------:R-:W-:Y:S01]  /*2450*/  SEL R37, RZ, 0x1, P2 ;  /* 0x00000001ff257807 */ /* 0x000fe20001000000 */
[----:B----4-:R0:W-:Y:S01]  /*2460*/  @!P6 STG.E desc[UR6][R26.64], R9 ;  /* 0x000000091a00e986 */ /* 0x0101e2000c101906 */
[----:B------:R-:W-:Y:S01]  /*2470*/  PRMT R16, R13, 0x3340, R12 ;  /* 0x000033400d107816 */ /* 0x000fe2000000000c */
[----:B------:R-:W-:Y:S01]  /*2480*/  IMAD.WIDE R12, R61, 0x4, R4 ;  /* 0x000000043d0c7825 */ /* 0x000fe200078e0204 */
[----:B------:R-:W-:-:S02]  /*2490*/  SEL R22, RZ, 0x1, P5 ;  /* 0x00000001ff167807 */ /* 0x000fc40002800000 */
[----:B------:R-:W-:Y:S01]  /*24a0*/  SEL R41, RZ, 0x1, P1 ;  /* 0x00000001ff297807 */ /* 0x000fe20000800000 */
[----:B-----5:R1:W-:Y:S01]  /*24b0*/  @!P6 STG.E desc[UR6][R10.64], R15 ;  /* 0x0000000f0a00e986 */ /* 0x0203e2000c101906 */
[----:B------:R-:W-:Y:S02]  /*24c0*/  PRMT R7, R7, 0x3340, R38 ;  /* 0x0000334007077816 */ /* 0x000fe40000000026 */
[----:B------:R-:W-:Y:S01]  /*24d0*/  PRMT R8, R19, 0x3340, R46 ;  /* 0x0000334013087816 */ /* 0x000fe2000000002e */
[----:B------:R-:W-:Y:S01]  /*24e0*/  IMAD.WIDE R18, R59, 0x4, R4 ;  /* 0x000000043b127825 */ /* 0x000fe200078e0204 */
[----:B------:R-:W-:Y:S02]  /*24f0*/  SEL R38, RZ, 0x1, P3 ;  /* 0x00000001ff267807 */ /* 0x000fe40001800000 */
[----:B------:R-:W-:Y:S02]  /*2500*/  SEL R29, RZ, 0x1, P4 ;  /* 0x00000001ff1d7807 */ /* 0x000fe40002000000 */
[----:B------:R-:W-:-:S02]  /*2510*/  PRMT R37, R37, 0x3340, R14 ;  /* 0x0000334025257816 */ /* 0x000fc4000000000e */
[----:B0-----:R-:W-:Y:S01]  /*2520*/  PRMT R9, R41, 0x3340, R22 ;  /* 0x0000334029097816 */ /* 0x001fe20000000016 */
[----:B-1----:R-:W-:Y:S01]  /*2530*/  IMAD.WIDE R10, R57, 0x4, R4 ;  /* 0x00000004390a7825 */ /* 0x002fe200078e0204 */
[----:B------:R-:W-:Y:S01]  /*2540*/  PRMT R38, R29, 0x3340, R38 ;  /* 0x000033401d267816 */ /* 0x000fe20000000026 */
[----:B------:R0:W-:Y:S02]  /*2550*/  @!P6 STG.E desc[UR6][R12.64], R53 ;  /* 0x000000350c00e986 */ /* 0x0001e4000c101906 */
[--C-:B------:R-:W-:Y:S02]  /*2560*/  IMAD.WIDE R14, R23, 0x4, R4.reuse ;  /* 0x00000004170e7825 */ /* 0x100fe400078e0204 */
[----:B------:R-:W-:Y:S02]  /*2570*/  @!P6 STG.E desc[UR6][R18.64], R20 ;  /* 0x000000141200e986 */ /* 0x000fe4000c101906 */
[--C-:B------:R-:W-:Y:S02]  /*2580*/  IMAD.WIDE R22, R55, 0x4, R4.reuse ;  /* 0x0000000437167825 */ /* 0x100fe400078e0204 */
[----:B------:R-:W-:Y:S02]  /*2590*/  @!P6 STG.E desc[UR6][R10.64], R17 ;  /* 0x000000110a00e986 */ /* 0x000fe4000c101906 */
[----:B------:R-:W-:-:S02]  /*25a0*/  IMAD.WIDE R26, R51, 0x4, R4 ;  /* 0x00000004331a7825 */ /* 0x000fc400078e0204 */
[----:B------:R1:W-:Y:S02]  /*25b0*/  @!P6 STG.E desc[UR6][R14.64], R34 ;  /* 0x000000220e00e986 */ /* 0x0003e4000c101906 */
[--C-:B------:R-:W-:Y:S02]  /*25c0*/  IMAD.WIDE R28, R49, 0x4, R4.reuse ;  /* 0x00000004311c7825 */ /* 0x100fe400078e0204 */
[----:B------:R2:W-:Y:S02]  /*25d0*/  @!P6 STG.E desc[UR6][R22.64], R33 ;  /* 0x000000211600e986 */ /* 0x0005e4000c101906 */
[--C-:B------:R-:W-:Y:S02]  /*25e0*/  IMAD.WIDE R40, R47, 0x4, R4.reuse ;  /* 0x000000042f287825 */ /* 0x100fe400078e0204 */
[----:B------:R2:W-:Y:S02]  /*25f0*/  @!P6 STG.E desc[UR6][R26.64], R32 ;  /* 0x000000201a00e986 */ /* 0x0005e4000c101906 */
[----:B------:R-:W-:-:S02]  /*2600*/  IMAD.WIDE R42, R45, 0x4, R4 ;  /* 0x000000042d2a7825 */ /* 0x000fc400078e0204 */
[----:B------:R2:W-:Y:S02]  /*2610*/  @!P6 STG.E desc[UR6][R28.64], R31 ;  /* 0x0000001f1c00e986 */ /* 0x0005e4000c101906 */
[--C-:B------:R-:W-:Y:S02]  /*2620*/  IMAD.WIDE R44, R25, 0x4, R4.reuse ;  /* 0x00000004192c7825 */ /* 0x100fe400078e0204 */
[----:B------:R2:W-:Y:S02]  /*2630*/  @!P6 STG.E desc[UR6][R40.64], R30 ;  /* 0x0000001e2800e986 */ /* 0x0005e4000c101906 */
[--C-:B------:R-:W-:Y:S02]  /*2640*/  IMAD.WIDE R46, R21, 0x4, R4.reuse ;  /* 0x00000004152e7825 */ /* 0x100fe400078e0204 */
[----:B------:R2:W-:Y:S02]  /*2650*/  @!P6 STG.E desc[UR6][R42.64], R35 ;  /* 0x000000232a00e986 */ /* 0x0005e4000c101906 */
[----:B------:R-:W-:Y:S01]  /*2660*/  IMAD.WIDE R24, R24, 0x4, R4 ;  /* 0x0000000418187825 */ /* 0x000fe200078e0204 */
[----:B------:R-:W-:Y:S01]  /*2670*/  IADD3 R4, P1, R0, UR4, RZ ;  /* 0x0000000400047c10 */ /* 0x000fe2000ff3e0ff */
[----:B------:R2:W-:Y:S03]  /*2680*/  @!P6 STG.E desc[UR6][R44.64], R36 ;  /* 0x000000242c00e986 */ /* 0x0005e6000c101906 */
[----:B------:R-:W-:Y:S01]  /*2690*/  LEA.HI.X.SX32 R5, R0, UR5, 0x1, P1 ;  /* 0x0000000500057c11 */ /* 0x000fe200088f0eff */
[----:B------:R2:W-:Y:S01]  /*26a0*/  @!P6 STG.E desc[UR6][R46.64], R39 ;  /* 0x000000272e00e986 */ /* 0x0005e2000c101906 */
[----:B0-----:R-:W-:-:S03]  /*26b0*/  PRMT R12, R3, 0x5410, R2 ;  /* 0x00005410030c7816 */ /* 0x001fc60000000002 */
[----:B------:R2:W-:Y:S01]  /*26c0*/  @!P6 STG.E desc[UR6][R24.64], R6 ;  /* 0x000000061800e986 */ /* 0x0005e2000c101906 */
[----:B------:R-:W-:Y:S02]  /*26d0*/  PRMT R13, R8, 0x5410, R7 ;  /* 0x00005410080d7816 */ /* 0x000fe40000000007 */
[----:B-1----:R-:W-:Y:S02]  /*26e0*/  PRMT R14, R37, 0x5410, R16 ;  /* 0x00005410250e7816 */ /* 0x002fe40000000010 */
[----:B------:R-:W-:Y:S01]  /*26f0*/  PRMT R15, R9, 0x5410, R38 ;  /* 0x00005410090f7816 */ /* 0x000fe20000000026 */
[----:B------:R-:W-:Y:S06]  /*2700*/  @P0 EXIT ;  /* 0x000000000000094d */ /* 0x000fec0003800000 */
[----:B------:R-:W-:Y:S01]  /*2710*/  STG.E.128 desc[UR6][R4.64], R12 ;  /* 0x0000000c04007986 */ /* 0x000fe2000c101d06 */
[----:B------:R-:W-:Y:S05]  /*2720*/  EXIT ;  /* 0x000000000000794d */ /* 0x000fea0003800000 */
.L_x_0:
[----:B------:R-:W-:-:S00]  /*2730*/  BRA `(.L_x_0) ;  /* 0xfffffffc00fc7947 */ /* 0x000fc0000383ffff */
[----:B------:R-:W-:-:S00]  /*2740*/  NOP ;  /* 0x0000000000007918 */ /* 0x000fc00000000000 */
        /* <DEDUP_REMOVED lines=11> */
.L_x_1:


//--------------------- .nv.global.init           --------------------------
	.section	.nv.global.init,"aw",@progbits
.nv.global.init:
	.type		_$_str,@object
	.size		_$_str,(_$_str_$_2 - _$_str)
_$_str:
        /*0000*/ 	.byte	0x5f, 0x5f, 0x43, 0x55, 0x44, 0x41, 0x5f, 0x46, 0x54, 0x5a, 0x00
	.type		_$_str_$_2,@object
	.size		_$_str_$_2,(.L_1 - _$_str_$_2)
_$_str_$_2:
        /*000b*/ 	.byte	0x5f, 0x5f, 0x43, 0x55, 0x44, 0x41, 0x5f, 0x50, 0x52, 0x45, 0x43, 0x5f, 0x53, 0x51, 0x52, 0x54
        /*001b*/ 	.byte	0x00
.L_1:


//--------------------- .nv.shared.triton_poi_fused__native_batch_norm_legit_no_training_relu_threshold_backward_12 --------------------------
	.section	.nv.shared.triton_poi_fused__native_batch_norm_legit_no_training_relu_threshold_backward_12,"aw",@nobits
	.sectionflags	@""
	.align	16
	.zero		1024


//--------------------- .nv.constant0.triton_poi_fused__native_batch_norm_legit_no_training_relu_threshold_backward_12 --------------------------
	.section	.nv.constant0.triton_poi_fused__native_batch_norm_legit_no_training_relu_threshold_backward_12,"a",@progbits
	.sectionflags	@""
	.align	4
.nv.constant0.triton_poi_fused__native_batch_norm_legit_no_training_relu_threshold_backward_12:
	.zero		592
